	.headerflags	@"EF_CUDA_TEXMODE_UNIFIED EF_CUDA_64BIT_ADDRESS EF_CUDA_SM86 EF_CUDA_VIRTUAL_SM(EF_CUDA_SM86)"
	.elftype	@"ET_EXEC"


//--------------------- .nv.info                  --------------------------
	.section	.nv.info,"",@"SHT_CUDA_INFO"
	.align	4


	//----- nvinfo : EIATTR_REGCOUNT
	.align		4
        /*0000*/ 	.byte	0x04, 0x2f
        /*0002*/ 	.short	(.L_1 - .L_0)
	.align		4
.L_0:
        /*0004*/ 	.word	index@(triton_mm)
        /*0008*/ 	.word	0x00000050


	//----- nvinfo : EIATTR_MAX_STACK_SIZE
	.align		4
.L_1:
        /*000c*/ 	.byte	0x04, 0x23
        /*000e*/ 	.short	(.L_3 - .L_2)
	.align		4
.L_2:
        /*0010*/ 	.word	index@(triton_mm)
        /*0014*/ 	.word	0x00000000


	//----- nvinfo : EIATTR_MIN_STACK_SIZE
	.align		4
.L_3:
        /*0018*/ 	.byte	0x04, 0x12
        /*001a*/ 	.short	(.L_5 - .L_4)
	.align		4
.L_4:
        /*001c*/ 	.word	index@(triton_mm)
        /*0020*/ 	.word	0x00000000


	//----- nvinfo : EIATTR_FRAME_SIZE
	.align		4
.L_5:
        /*0024*/ 	.byte	0x04, 0x11
        /*0026*/ 	.short	(.L_7 - .L_6)
	.align		4
.L_6:
        /*0028*/ 	.word	index@(triton_mm)
        /*002c*/ 	.word	0x00000000
.L_7:


//--------------------- .nv.info.triton_mm        --------------------------
	.section	.nv.info.triton_mm,"",@"SHT_CUDA_INFO"
	.align	4


	//----- nvinfo : EIATTR_CUDA_API_VERSION
	.align		4
        /*0000*/ 	.byte	0x04, 0x37
        /*0002*/ 	.short	(.L_9 - .L_8)
.L_8:
        /*0004*/ 	.word	0x0000007b


	//----- nvinfo : EIATTR_SW2861232_WAR
	.align		4
.L_9:
        /*0008*/ 	.byte	0x01, 0x35
	.zero		2


	//----- nvinfo : EIATTR_PARAM_CBANK
	.align		4
        /*000c*/ 	.byte	0x04, 0x0a
        /*000e*/ 	.short	(.L_11 - .L_10)
	.align		4
.L_10:
        /*0010*/ 	.word	index@(.nv.constant0.triton_mm)
        /*0014*/ 	.short	0x0160
        /*0016*/ 	.short	0x0024


	//----- nvinfo : EIATTR_CBANK_PARAM_SIZE
	.align		4
.L_11:
        /*0018*/ 	.byte	0x03, 0x19
        /*001a*/ 	.short	0x0024


	//----- nvinfo : EIATTR_KPARAM_INFO
	.align		4
        /*001c*/ 	.byte	0x04, 0x17
        /*001e*/ 	.short	(.L_13 - .L_12)
.L_12:
        /*0020*/ 	.word	0x00000000
        /*0024*/ 	.short	0x0004
        /*0026*/ 	.short	0x0020
        /*0028*/ 	.byte	0x00, 0xf0, 0x11, 0x00


	//----- nvinfo : EIATTR_KPARAM_INFO
	.align		4
.L_13:
        /*002c*/ 	.byte	0x04, 0x17
        /*002e*/ 	.short	(.L_15 - .L_14)
.L_14:
        /*0030*/ 	.word	0x00000000
        /*0034*/ 	.short	0x0003
        /*0036*/ 	.short	0x0018
        /*0038*/ 	.byte	0x00, 0xf0, 0x21, 0x00


	//----- nvinfo : EIATTR_KPARAM_INFO
	.align		4
.L_15:
        /*003c*/ 	.byte	0x04, 0x17
        /*003e*/ 	.short	(.L_17 - .L_16)
.L_16:
        /*0040*/ 	.word	0x00000000
        /*0044*/ 	.short	0x0002
        /*0046*/ 	.short	0x0010
        /*0048*/ 	.byte	0x00, 0xf0, 0x21, 0x00


	//----- nvinfo : EIATTR_KPARAM_INFO
	.align		4
.L_17:
        /*004c*/ 	.byte	0x04, 0x17
        /*004e*/ 	.short	(.L_19 - .L_18)
.L_18:
        /*0050*/ 	.word	0x00000000
        /*0054*/ 	.short	0x0001
        /*0056*/ 	.short	0x0008
        /*0058*/ 	.byte	0x00, 0xf0, 0x21, 0x00


	//----- nvinfo : EIATTR_KPARAM_INFO
	.align		4
.L_19:
        /*005c*/ 	.byte	0x04, 0x17
        /*005e*/ 	.short	(.L_21 - .L_20)
.L_20:
        /*0060*/ 	.word	0x00000000
        /*0064*/ 	.short	0x0000
        /*0066*/ 	.short	0x0000
        /*0068*/ 	.byte	0x00, 0xf0, 0x21, 0x00


	//----- nvinfo : EIATTR_MAXREG_COUNT
	.align		4
.L_21:
        /*006c*/ 	.byte	0x03, 0x1b
        /*006e*/ 	.short	0x00ff


	//----- nvinfo : EIATTR_EXIT_INSTR_OFFSETS
	.align		4
        /*0070*/ 	.byte	0x04, 0x1c
        /*0072*/ 	.short	(.L_23 - .L_22)


	//   ....[0]....
.L_22:
        /*0074*/ 	.word	0x00000040


	//   ....[1]....
        /*0078*/ 	.word	0x00002320


	//   ....[2]....
        /*007c*/ 	.word	0x00002340


	//----- nvinfo : EIATTR_MAX_THREADS
	.align		4
.L_23:
        /*0080*/ 	.byte	0x04, 0x05
        /*0082*/ 	.short	(.L_25 - .L_24)
.L_24:
        /*0084*/ 	.word	0x00000040
        /*0088*/ 	.word	0x00000001
        /*008c*/ 	.word	0x00000001
.L_25:


//--------------------- .nv.rel.action            --------------------------
	.section	.nv.rel.action,"",@"SHT_CUDA_RELOCINFO"
	.align	8
	.sectionentsize	8
        /*0000*/ 	.byte	0x73, 0x00, 0x00, 0x00, 0x00, 0x00, 0x00, 0x00, 0x00, 0x00, 0x00, 0x11, 0x25, 0x00, 0x05, 0x36


//--------------------- .nv.constant0.triton_mm   --------------------------
	.section	.nv.constant0.triton_mm,"a",@progbits
	.align	4
.nv.constant0.triton_mm:
	.zero		388


//--------------------- .text.triton_mm           --------------------------
	.section	.text.triton_mm,"ax",@progbits
	.sectionflags	@"SHF_BARRIERS=1"
	.sectioninfo	@"SHI_REGISTERS=80"
	.align	128
        .global         triton_mm
        .type           triton_mm,@function
        .size           triton_mm,(.L_x_3 - triton_mm)
        .other          triton_mm,@"STO_CUDA_ENTRY STV_DEFAULT"
triton_mm:
.text.triton_mm:
[----:B------:R-:W-:-:S02]  /*0000*/  MOV R1, c[0x0][0x28] ;  /* 0x00000a0000017a02 */ /* 0x000fc40000000f00 */
[----:B------:R-:W-:-:S05]  /*0010*/  MOV R2, c[0x0][0x180] ;  /* 0x0000600000027a02 */ /* 0x000fca0000000f00 */
[----:B------:R-:W-:-:S05]  /*0020*/  IMAD R0, R2, 0x1900, RZ ;  /* 0x0000190002007824 */ /* 0x000fca00078e02ff */
[----:B------:R-:W-:-:S13]  /*0030*/  ISETP.NE.AND P0, PT, R0, RZ, PT ;  /* 0x000000ff0000720c */ /* 0x000fda0003f05270 */
[----:B------:R-:W-:Y:S05]  /*0040*/  @!P0 EXIT ;  /* 0x000000000000894d */ /* 0x000fea0003800000 */
[----:B------:R-:W0:Y:S01]  /*0050*/  S2R R9, SR_CTAID.X ;  /* 0x0000000000097919 */ /* 0x000e220000002500 */
[----:B------:R-:W-:Y:S01]  /*0060*/  IMAD R2, R2, 0x32, RZ ;  /* 0x0000003202027824 */ /* 0x000fe200078e02ff */
[----:B------:R-:W-:Y:S01]  /*0070*/  CS2R R52, SRZ ;  /* 0x0000000000347805 */ /* 0x000fe2000001ff00 */
[----:B------:R-:W-:Y:S01]  /*0080*/  CS2R R54, SRZ ;  /* 0x0000000000367805 */ /* 0x000fe2000001ff00 */
[----:B------:R-:W-:Y:S01]  /*0090*/  CS2R R18, SRZ ;  /* 0x0000000000127805 */ /* 0x000fe2000001ff00 */
[----:B------:R-:W-:Y:S01]  /*00a0*/  ULDC.64 UR6, c[0x0][0x118] ;  /* 0x0000460000067ab9 */ /* 0x000fe20000000a00 */
[----:B------:R-:W-:Y:S02]  /*00b0*/  IADD3 R0, R2, 0x1f, RZ ;  /* 0x0000001f02007810 */ /* 0x000fe40007ffe0ff */
[----:B------:R-:W-:Y:S02]  /*00c0*/  IABS R16, R2 ;  /* 0x0000000200107213 */ /* 0x000fe40000000000 */
[----:B0-----:R-:W-:-:S02]  /*00d0*/  SHF.R.S32.HI R3, RZ, 0x1f, R9 ;  /* 0x0000001fff037819 */ /* 0x001fc40000011409 */
[----:B------:R-:W-:Y:S02]  /*00e0*/  ISETP.GE.AND P1, PT, R9, RZ, PT ;  /* 0x000000ff0900720c */ /* 0x000fe40003f26270 */
[----:B------:R-:W-:Y:S02]  /*00f0*/  LEA.HI R6, R3, R9, RZ, 0x5 ;  /* 0x0000000903067211 */ /* 0x000fe400078f28ff */
[----:B------:R-:W-:Y:S02]  /*0100*/  SHF.R.S32.HI R3, RZ, 0x1f, R0 ;  /* 0x0000001fff037819 */ /* 0x000fe40000011400 */
[----:B------:R-:W-:Y:S02]  /*0110*/  SHF.R.S32.HI R4, RZ, 0x5, R6 ;  /* 0x00000005ff047819 */ /* 0x000fe40000011406 */
[----:B------:R-:W-:Y:S02]  /*0120*/  LEA.HI R3, R3, R0, RZ, 0x5 ;  /* 0x0000000003037211 */ /* 0x000fe400078f28ff */
[----:B------:R-:W-:-:S02]  /*0130*/  SHF.L.U32 R0, R4, 0x3, RZ ;  /* 0x0000000304007819 */ /* 0x000fc400000006ff */
[----:B------:R-:W-:Y:S02]  /*0140*/  LOP3.LUT R6, R6, 0xffffffe0, RZ, 0xc0, !PT ;  /* 0xffffffe006067812 */ /* 0x000fe400078ec0ff */
[----:B------:R-:W-:Y:S02]  /*0150*/  LEA.HI.SX32 R3, R3, -R0, 0x1b ;  /* 0x8000000003037211 */ /* 0x000fe400078fdaff */
[----:B------:R-:W-:Y:S02]  /*0160*/  IADD3 R6, -R6, R9, RZ ;  /* 0x0000000906067210 */ /* 0x000fe40007ffe1ff */
[----:B------:R-:W-:Y:S02]  /*0170*/  IMNMX R3, R3, 0x8, PT ;  /* 0x0000000803037817 */ /* 0x000fe40003800200 */
[----:B------:R-:W-:Y:S02]  /*0180*/  IABS R14, R6 ;  /* 0x00000006000e7213 */ /* 0x000fe40000000000 */
[----:B------:R-:W-:-:S02]  /*0190*/  IABS R13, R3 ;  /* 0x00000003000d7213 */ /* 0x000fc40000000000 */
[----:B------:R-:W-:Y:S02]  /*01a0*/  IABS R10, R3 ;  /* 0x00000003000a7213 */ /* 0x000fe40000000000 */
[----:B------:R-:W0:Y:S08]  /*01b0*/  I2F.RP R7, R13 ;  /* 0x0000000d00077306 */ /* 0x000e300000209400 */
[----:B0-----:R-:W0:Y:S02]  /*01c0*/  MUFU.RCP R7, R7 ;  /* 0x0000000700077308 */ /* 0x001e240000001000 */
[----:B0-----:R-:W-:-:S06]  /*01d0*/  IADD3 R4, R7, 0xffffffe, RZ ;  /* 0x0ffffffe07047810 */ /* 0x001fcc0007ffe0ff */
[----:B------:R-:W0:Y:S08]  /*01e0*/  I2F.RP R7, R16 ;  /* 0x0000001000077306 */ /* 0x000e300000209400 */
[----:B------:R1:W2:Y:S08]  /*01f0*/  F2I.FTZ.U32.TRUNC.NTZ R5, R4 ;  /* 0x0000000400057305 */ /* 0x0002b0000021f000 */
[----:B0-----:R-:W0:Y:S01]  /*0200*/  MUFU.RCP R7, R7 ;  /* 0x0000000700077308 */ /* 0x001e220000001000 */
[----:B-1----:R-:W-:-:S02]  /*0210*/  MOV R4, RZ ;  /* 0x000000ff00047202 */ /* 0x002fc40000000f00 */
[----:B--2---:R-:W-:-:S05]  /*0220*/  IADD3 R8, RZ, -R5, RZ ;  /* 0x80000005ff087210 */ /* 0x004fca0007ffe0ff */
[----:B------:R-:W-:Y:S01]  /*0230*/  IMAD R11, R8, R13, RZ ;  /* 0x0000000d080b7224 */ /* 0x000fe200078e02ff */
[----:B------:R-:W-:Y:S02]  /*0240*/  IABS R8, R9 ;  /* 0x0000000900087213 */ /* 0x000fe40000000000 */
[----:B0-----:R-:W-:Y:S01]  /*0250*/  IADD3 R12, R7, 0xffffffe, RZ ;  /* 0x0ffffffe070c7810 */ /* 0x001fe20007ffe0ff */
[----:B------:R-:W-:Y:S01]  /*0260*/  IMAD.HI.U32 R5, R5, R11, R4 ;  /* 0x0000000b05057227 */ /* 0x000fe200078e0004 */
[----:B------:R-:W-:Y:S02]  /*0270*/  IADD3 R11, RZ, -R10, RZ ;  /* 0x8000000aff0b7210 */ /* 0x000fe40007ffe0ff */
[----:B------:R-:W0:Y:S03]  /*0280*/  F2I.FTZ.U32.TRUNC.NTZ R7, R12 ;  /* 0x0000000c00077305 */ /* 0x000e26000021f000 */
[----:B------:R-:W-:-:S04]  /*0290*/  IMAD.HI.U32 R4, R5, R8, RZ ;  /* 0x0000000805047227 */ /* 0x000fc800078e00ff */
[----:B------:R-:W-:Y:S02]  /*02a0*/  IMAD R8, R4, R11, R8 ;  /* 0x0000000b04087224 */ /* 0x000fe400078e0208 */
[----:B------:R-:W1:Y:S01]  /*02b0*/  S2R R4, SR_TID.X ;  /* 0x0000000000047919 */ /* 0x000e620000002100 */
[----:B------:R-:W-:Y:S01]  /*02c0*/  IMAD.HI.U32 R10, R5, R14, RZ ;  /* 0x0000000e050a7227 */ /* 0x000fe200078e00ff */
[----:B------:R-:W-:Y:S02]  /*02d0*/  LOP3.LUT R5, RZ, R3, RZ, 0x33, !PT ;  /* 0x00000003ff057212 */ /* 0x000fe400078e33ff */
[----:B------:R-:W-:Y:S01]  /*02e0*/  ISETP.GT.U32.AND P0, PT, R13, R8, PT ;  /* 0x000000080d00720c */ /* 0x000fe20003f04070 */
[----:B------:R-:W-:Y:S01]  /*02f0*/  IMAD R11, R10, R11, R14 ;  /* 0x0000000b0a0b7224 */ /* 0x000fe200078e020e */
[----:B0-----:R-:W-:-:S04]  /*0300*/  IADD3 R15, RZ, -R7, RZ ;  /* 0x80000007ff0f7210 */ /* 0x001fc80007ffe0ff */
[----:B------:R-:W-:-:S07]  /*0310*/  ISETP.GT.U32.AND P2, PT, R13, R11, PT ;  /* 0x0000000b0d00720c */ /* 0x000fce0003f44070 */
[----:B------:R-:W-:-:S04]  /*0320*/  @!P0 IADD3 R8, R8, -R13, RZ ;  /* 0x8000000d08088210 */ /* 0x000fc80007ffe0ff */
[----:B------:R-:W-:Y:S02]  /*0330*/  ISETP.GT.U32.AND P0, PT, R13, R8, PT ;  /* 0x000000080d00720c */ /* 0x000fe40003f04070 */
[----:B------:R-:W-:Y:S02]  /*0340*/  @!P2 IADD3 R11, R11, -R13, RZ ;  /* 0x8000000d0b0ba210 */ /* 0x000fe40007ffe0ff */
[----:B-1----:R-:W-:Y:S02]  /*0350*/  SHF.R.U32.HI R14, RZ, 0x2, R4 ;  /* 0x00000002ff0e7819 */ /* 0x002fe40000011604 */
[----:B------:R-:W-:Y:S02]  /*0360*/  @!P2 IADD3 R10, R10, 0x1, RZ ;  /* 0x000000010a0aa810 */ /* 0x000fe40007ffe0ff */
[C---:B------:R-:W-:Y:S02]  /*0370*/  SHF.L.U32 R74, R4.reuse, 0x5, RZ ;  /* 0x00000005044a7819 */ /* 0x040fe400000006ff */
[----:B------:R-:W-:-:S02]  /*0380*/  SHF.L.U32 R73, R4, 0x8, RZ ;  /* 0x0000000804497819 */ /* 0x000fc400000006ff */
[----:B------:R-:W-:Y:S02]  /*0390*/  SHF.L.U32 R72, R4, 0x2, RZ ;  /* 0x0000000204487819 */ /* 0x000fe400000006ff */
[----:B------:R-:W-:Y:S02]  /*03a0*/  @!P0 IADD3 R8, R8, -R13, RZ ;  /* 0x8000000d08088210 */ /* 0x000fe40007ffe0ff */
[----:B------:R-:W-:Y:S02]  /*03b0*/  ISETP.NE.AND P0, PT, R3, RZ, PT ;  /* 0x000000ff0300720c */ /* 0x000fe40003f05270 */
[----:B------:R-:W-:Y:S02]  /*03c0*/  @!P1 IADD3 R8, -R8, RZ, RZ ;  /* 0x000000ff08089210 */ /* 0x000fe40007ffe1ff */
[----:B------:R-:W-:Y:S02]  /*03d0*/  LOP3.LUT R3, R6, R3, RZ, 0x3c, !PT ;  /* 0x0000000306037212 */ /* 0x000fe400078e3cff */
[----:B------:R-:W-:-:S02]  /*03e0*/  SEL R9, R5, R8, !P0 ;  /* 0x0000000805097207 */ /* 0x000fc40004000000 */
[----:B------:R-:W-:Y:S02]  /*03f0*/  ISETP.GE.U32.AND P1, PT, R11, R13, PT ;  /* 0x0000000d0b00720c */ /* 0x000fe40003f26070 */
[----:B------:R-:W-:Y:S02]  /*0400*/  IADD3 R8, R0, R9, RZ ;  /* 0x0000000900087210 */ /* 0x000fe40007ffe0ff */
[----:B------:R-:W-:Y:S02]  /*0410*/  SGXT.U32 R9, R14, 0x4 ;  /* 0x000000040e09781a */ /* 0x000fe40000000000 */
[----:B------:R-:W-:Y:S02]  /*0420*/  SHF.L.U32 R8, R8, 0x5, RZ ;  /* 0x0000000508087819 */ /* 0x000fe400000006ff */
[----:B------:R-:W-:Y:S01]  /*0430*/  ISETP.GE.AND P3, PT, R3, RZ, PT ;  /* 0x000000ff0300720c */ /* 0x000fe20003f66270 */
[----:B------:R-:W-:Y:S01]  /*0440*/  IMAD R3, R15, R16, RZ ;  /* 0x000000100f037224 */ /* 0x000fe200078e02ff */
[----:B------:R-:W-:-:S02]  /*0450*/  LOP3.LUT R13, R8, R9, RZ, 0xfc, !PT ;  /* 0x00000009080d7212 */ /* 0x000fc400078efcff */
[----:B------:R-:W-:Y:S02]  /*0460*/  LOP3.LUT R14, R8, 0x10, R9, 0xfe, !PT ;  /* 0x00000010080e7812 */ /* 0x000fe400078efe09 */
[----:B------:R-:W-:Y:S02]  /*0470*/  MOV R6, RZ ;  /* 0x000000ff00067202 */ /* 0x000fe40000000f00 */
[----:B------:R-:W-:Y:S02]  /*0480*/  IABS R11, R2 ;  /* 0x00000002000b7213 */ /* 0x000fe40000000000 */
[----:B------:R-:W-:Y:S01]  /*0490*/  IABS R0, R13 ;  /* 0x0000000d00007213 */ /* 0x000fe20000000000 */
[----:B------:R-:W-:Y:S01]  /*04a0*/  IMAD.HI.U32 R6, R7, R3, R6 ;  /* 0x0000000307067227 */ /* 0x000fe200078e0006 */
[----:B------:R-:W-:Y:S02]  /*04b0*/  IABS R12, R14 ;  /* 0x0000000e000c7213 */ /* 0x000fe40000000000 */
[----:B------:R-:W-:-:S02]  /*04c0*/  IADD3 R7, RZ, -R11, RZ ;  /* 0x8000000bff077210 */ /* 0x000fc40007ffe0ff */
[----:B------:R-:W-:Y:S02]  /*04d0*/  MOV R3, R0 ;  /* 0x0000000000037202 */ /* 0x000fe40000000f00 */
[----:B------:R-:W-:Y:S02]  /*04e0*/  MOV R11, R12 ;  /* 0x0000000c000b7202 */ /* 0x000fe40000000f00 */
[----:B------:R-:W-:Y:S01]  /*04f0*/  @P1 IADD3 R10, R10, 0x1, RZ ;  /* 0x000000010a0a1810 */ /* 0x000fe20007ffe0ff */
[----:B------:R-:W-:Y:S01]  /*0500*/  IMAD.HI.U32 R0, R6, R3, RZ ;  /* 0x0000000306007227 */ /* 0x000fe200078e00ff */
[----:B------:R-:W-:Y:S02]  /*0510*/  LOP3.LUT R75, R9, 0x10, RZ, 0xfc, !PT ;  /* 0x00000010094b7812 */ /* 0x000fe400078efcff */
[----:B------:R-:W-:Y:S01]  /*0520*/  @!P3 IADD3 R10, -R10, RZ, RZ ;  /* 0x000000ff0a0ab210 */ /* 0x000fe20007ffe1ff */
[----:B------:R-:W-:Y:S01]  /*0530*/  IMAD.HI.U32 R6, R6, R11, RZ ;  /* 0x0000000b06067227 */ /* 0x000fe200078e00ff */
[----:B------:R-:W-:-:S02]  /*0540*/  ISETP.GE.AND P3, PT, R14, RZ, PT ;  /* 0x000000ff0e00720c */ /* 0x000fc40003f66270 */
[----:B------:R-:W-:Y:S01]  /*0550*/  SEL R10, R5, R10, !P0 ;  /* 0x0000000a050a7207 */ /* 0x000fe20004000000 */
[-C--:B------:R-:W-:Y:S01]  /*0560*/  IMAD R3, R0, R7.reuse, R3 ;  /* 0x0000000700037224 */ /* 0x080fe200078e0203 */
[----:B------:R-:W-:Y:S01]  /*0570*/  SHF.L.U32 R0, R4, 0x2, RZ ;  /* 0x0000000204007819 */ /* 0x000fe200000006ff */
[----:B------:R-:W-:Y:S01]  /*0580*/  IMAD R7, R6, R7, R11 ;  /* 0x0000000706077224 */ /* 0x000fe200078e020b */
[----:B------:R-:W-:Y:S02]  /*0590*/  SHF.R.S32.HI R6, RZ, 0x1a, R10 ;  /* 0x0000001aff067819 */ /* 0x000fe4000001140a */
[C---:B------:R-:W-:Y:S02]  /*05a0*/  ISETP.GT.U32.AND P1, PT, R16.reuse, R3, PT ;  /* 0x000000031000720c */ /* 0x040fe40003f24070 */
[----:B------:R-:W-:Y:S02]  /*05b0*/  ISETP.GT.U32.AND P2, PT, R16, R7, PT ;  /* 0x000000071000720c */ /* 0x000fe40003f44070 */
[----:B------:R-:W-:-:S02]  /*05c0*/  LOP3.LUT R5, R0, 0xc, RZ, 0xc0, !PT ;  /* 0x0000000c00057812 */ /* 0x000fc400078ec0ff */
[----:B------:R-:W-:Y:S02]  /*05d0*/  SHF.L.U32 R0, R10, 0x5, RZ ;  /* 0x000000050a007819 */ /* 0x000fe400000006ff */
[----:B------:R-:W-:Y:S02]  /*05e0*/  ISETP.GE.AND P0, PT, R13, RZ, PT ;  /* 0x000000ff0d00720c */ /* 0x000fe40003f06270 */
[----:B------:R-:W-:Y:S02]  /*05f0*/  SGXT R6, R6, 0x1 ;  /* 0x000000010606781a */ /* 0x000fe40000000200 */
[----:B------:R-:W-:Y:S02]  /*0600*/  LOP3.LUT R11, R0, R9, RZ, 0xfc, !PT ;  /* 0x00000009000b7212 */ /* 0x000fe400078efcff */
[-C--:B------:R-:W-:Y:S02]  /*0610*/  @!P1 IADD3 R3, R3, -R16.reuse, RZ ;  /* 0x8000001003039210 */ /* 0x080fe40007ffe0ff */
[----:B------:R-:W-:-:S02]  /*0620*/  @!P2 IADD3 R7, R7, -R16, RZ ;  /* 0x800000100707a210 */ /* 0x000fc40007ffe0ff */
[C---:B------:R-:W-:Y:S02]  /*0630*/  ISETP.GT.U32.AND P1, PT, R16.reuse, R3, PT ;  /* 0x000000031000720c */ /* 0x040fe40003f24070 */
[----:B------:R-:W-:Y:S02]  /*0640*/  ISETP.GT.U32.AND P2, PT, R16, R7, PT ;  /* 0x000000071000720c */ /* 0x000fe40003f44070 */
[----:B------:R-:W-:Y:S02]  /*0650*/  LOP3.LUT R13, R0, 0x10, R9, 0xfe, !PT ;  /* 0x00000010000d7812 */ /* 0x000fe400078efe09 */
[C---:B------:R-:W-:Y:S02]  /*0660*/  LEA.HI R10, R6.reuse, R11, RZ, 0x7 ;  /* 0x0000000b060a7211 */ /* 0x040fe400078f38ff */
[----:B------:R-:W-:Y:S02]  /*0670*/  LEA.HI R6, R6, R13, RZ, 0x7 ;  /* 0x0000000d06067211 */ /* 0x000fe400078f38ff */
[----:B------:R-:W-:-:S02]  /*0680*/  SHF.L.U32 R12, R5, 0x2, RZ ;  /* 0x00000002050c7819 */ /* 0x000fc400000006ff */
[----:B------:R-:W-:Y:S02]  /*0690*/  LOP3.LUT R6, R6, 0xffffff80, RZ, 0xc0, !PT ;  /* 0xffffff8006067812 */ /* 0x000fe400078ec0ff */
[----:B------:R-:W-:Y:S02]  /*06a0*/  LOP3.LUT R10, R10, 0xffffff80, RZ, 0xc0, !PT ;  /* 0xffffff800a0a7812 */ /* 0x000fe400078ec0ff */
[-C--:B------:R-:W-:Y:S02]  /*06b0*/  @!P1 IADD3 R3, R3, -R16.reuse, RZ ;  /* 0x8000001003039210 */ /* 0x080fe40007ffe0ff */
[----:B------:R-:W-:Y:S02]  /*06c0*/  @!P2 IADD3 R7, R7, -R16, RZ ;  /* 0x800000100707a210 */ /* 0x000fe40007ffe0ff */
[-C--:B------:R-:W-:Y:S01]  /*06d0*/  LEA R76, R9, R12.reuse, 0x6 ;  /* 0x0000000c094c7211 */ /* 0x080fe200078e30ff */
[----:B------:R-:W-:Y:S01]  /*06e0*/  CS2R R16, SRZ ;  /* 0x0000000000107805 */ /* 0x000fe2000001ff00 */
[----:B------:R-:W-:-:S02]  /*06f0*/  LEA R75, R75, R12, 0x6 ;  /* 0x0000000c4b4b7211 */ /* 0x000fc400078e30ff */
[----:B------:R-:W-:Y:S02]  /*0700*/  IADD3 R14, R13, -R6, RZ ;  /* 0x800000060d0e7210 */ /* 0x000fe40007ffe0ff */
[----:B------:R-:W-:Y:S02]  /*0710*/  IADD3 R12, R11, -R10, RZ ;  /* 0x8000000a0b0c7210 */ /* 0x000fe40007ffe0ff */
[----:B------:R-:W-:Y:S01]  /*0720*/  MOV R6, R3 ;  /* 0x0000000300067202 */ /* 0x000fe20000000f00 */
[--C-:B------:R-:W-:Y:S01]  /*0730*/  IMAD R14, R14, 0xac, R5.reuse ;  /* 0x000000ac0e0e7824 */ /* 0x100fe200078e0205 */
[----:B------:R-:W-:Y:S01]  /*0740*/  MOV R10, R7 ;  /* 0x00000007000a7202 */ /* 0x000fe20000000f00 */
[----:B------:R-:W-:Y:S01]  /*0750*/  IMAD R12, R12, 0xac, R5 ;  /* 0x000000ac0c0c7824 */ /* 0x000fe200078e0205 */
[----:B------:R-:W-:Y:S02]  /*0760*/  ISETP.NE.AND P1, PT, R2, RZ, PT ;  /* 0x000000ff0200720c */ /* 0x000fe40003f25270 */
[----:B------:R-:W-:-:S02]  /*0770*/  LOP3.LUT R7, RZ, R2, RZ, 0x33, !PT ;  /* 0x00000002ff077212 */ /* 0x000fc400078e33ff */
[----:B------:R-:W-:Y:S02]  /*0780*/  @!P0 IADD3 R6, -R6, RZ, RZ ;  /* 0x000000ff06068210 */ /* 0x000fe40007ffe1ff */
[----:B------:R-:W-:Y:S02]  /*0790*/  @!P3 IADD3 R10, -R10, RZ, RZ ;  /* 0x000000ff0a0ab210 */ /* 0x000fe40007ffe1ff */
[C---:B------:R-:W-:Y:S02]  /*07a0*/  SEL R56, R7.reuse, R6, !P1 ;  /* 0x0000000607387207 */ /* 0x040fe40004800000 */
[----:B------:R-:W-:Y:S02]  /*07b0*/  SEL R10, R7, R10, !P1 ;  /* 0x0000000a070a7207 */ /* 0x000fe40004800000 */
[----:B------:R-:W-:Y:S01]  /*07c0*/  MOV R9, 0x4 ;  /* 0x0000000400097802 */ /* 0x000fe20000000f00 */
[--C-:B------:R-:W-:Y:S01]  /*07d0*/  IMAD R56, R56, 0xac, R5.reuse ;  /* 0x000000ac38387824 */ /* 0x100fe200078e0205 */
[----:B------:R-:W-:Y:S01]  /*07e0*/  SHF.R.U32.HI R3, RZ, 0x3, R4 ;  /* 0x00000003ff037819 */ /* 0x000fe20000011604 */
[----:B------:R-:W-:Y:S01]  /*07f0*/  IMAD R6, R10, 0xac, R5 ;  /* 0x000000ac0a067824 */ /* 0x000fe200078e0205 */
[----:B------:R-:W-:Y:S01]  /*0800*/  LOP3.LUT R74, R74, 0x1f00, RZ, 0xc0, !PT ;  /* 0x00001f004a4a7812 */ /* 0x000fe200078ec0ff */
[-C--:B------:R-:W-:Y:S01]  /*0810*/  IMAD.WIDE R58, R12, R9.reuse, c[0x0][0x170] ;  /* 0x00005c000c3a7625 */ /* 0x080fe200078e0209 */
[----:B------:R-:W-:Y:S01]  /*0820*/  SGXT.U32 R3, R3, 0x3 ;  /* 0x000000030303781a */ /* 0x000fe20000000000 */
[----:B------:R-:W-:Y:S01]  /*0830*/  CS2R R10, SRZ ;  /* 0x00000000000a7805 */ /* 0x000fe2000001ff00 */
[----:B------:R-:W-:Y:S01]  /*0840*/  CS2R R12, SRZ ;  /* 0x00000000000c7805 */ /* 0x000fe2000001ff00 */
[----:B------:R-:W-:Y:S01]  /*0850*/  IMAD.WIDE R62, R14, R9, c[0x0][0x170] ;  /* 0x00005c000e3e7625 */ /* 0x000fe200078e0209 */
[----:B------:R-:W-:Y:S01]  /*0860*/  LOP3.LUT R2, R8, R3, RZ, 0xfc, !PT ;  /* 0x0000000308027212 */ /* 0x000fe200078efcff */
[----:B------:R-:W-:Y:S01]  /*0870*/  CS2R R14, SRZ ;  /* 0x00000000000e7805 */ /* 0x000fe2000001ff00 */
[----:B------:R-:W-:Y:S01]  /*0880*/  MOV R60, R58 ;  /* 0x0000003a003c7202 */ /* 0x000fe20000000f00 */
[----:B------:R-:W-:Y:S01]  /*0890*/  IMAD.WIDE R56, R56, R9, c[0x0][0x168] ;  /* 0x00005a0038387625 */ /* 0x000fe200078e0209 */
[----:B------:R-:W-:-:S02]  /*08a0*/  MOV R61, R63 ;  /* 0x0000003f003d7202 */ /* 0x000fc40000000f00 */
[----:B------:R-:W-:Y:S01]  /*08b0*/  MOV R63, 0xffffff54 ;  /* 0xffffff54003f7802 */ /* 0x000fe20000000f00 */
[----:B------:R-:W-:Y:S01]  /*08c0*/  IMAD.WIDE R6, R6, R9, c[0x0][0x168] ;  /* 0x00005a0006067625 */ /* 0x000fe200078e0209 */
[----:B------:R-:W-:Y:S01]  /*08d0*/  MOV R3, R57 ;  /* 0x0000003900037202 */ /* 0x000fe20000000f00 */
[----:B------:R-:W-:Y:S01]  /*08e0*/  CS2R R8, SRZ ;  /* 0x0000000000087805 */ /* 0x000fe2000001ff00 */
[----:B------:R-:W-:Y:S02]  /*08f0*/  LOP3.LUT R73, R73, 0x700, RZ, 0xc0, !PT ;  /* 0x0000070049497812 */ /* 0x000fe400078ec0ff */
[----:B------:R-:W-:Y:S02]  /*0900*/  MOV R58, R6 ;  /* 0x00000006003a7202 */ /* 0x000fe40000000f00 */
[----:B------:R-:W-:Y:S02]  /*0910*/  MOV R57, R7 ;  /* 0x0000000700397202 */ /* 0x000fe40000000f00 */
[----:B------:R-:W-:-:S04]  /*0920*/  LOP3.LUT R72, R72, 0xc, RZ, 0xe2, !PT ;  /* 0x0000000c48487812 */ /* 0x000fc800078ee2ff */
.L_x_1:
[----:B------:R-:W-:Y:S01]  /*0930*/  IADD3 R4, -R72, RZ, RZ ;  /* 0x000000ff48047210 */ /* 0x000fe20007ffe1ff */
[----:B------:R-:W-:Y:S01]  /*0940*/  CS2R R24, SRZ ;  /* 0x0000000000187805 */ /* 0x000fe2000001ff00 */
[----:B------:R-:W-:Y:S01]  /*0950*/  CS2R R26, SRZ ;  /* 0x00000000001a7805 */ /* 0x000fe2000001ff00 */
[----:B------:R-:W-:Y:S01]  /*0960*/  CS2R R32, SRZ ;  /* 0x0000000000207805 */ /* 0x000fe2000001ff00 */
[----:B------:R-:W-:Y:S01]  /*0970*/  ISETP.NE.AND P0, PT, R4, R63, PT ;  /* 0x0000003f0400720c */ /* 0x000fe20003f05270 */
[----:B------:R-:W-:Y:S01]  /*0980*/  CS2R R34, SRZ ;  /* 0x0000000000227805 */ /* 0x000fe2000001ff00 */
[----:B------:R-:W-:-:S11]  /*0990*/  CS2R R4, SRZ ;  /* 0x0000000000047805 */ /* 0x000fd6000001ff00 */
[----:B------:R-:W-:Y:S02]  /*09a0*/  @P0 MOV R28, R56 ;  /* 0x00000038001c0202 */ /* 0x000fe40000000f00 */
[----:B------:R-:W-:-:S05]  /*09b0*/  @P0 MOV R29, R3 ;  /* 0x00000003001d0202 */ /* 0x000fca0000000f00 */
[----:B------:R0:W2:Y:S01]  /*09c0*/  @P0 LDG.E.128 R24, [R28.64] ;  /* 0x000000061c180981 */ /* 0x0000a2000c1e1d00 */
[----:B------:R-:W-:Y:S01]  /*09d0*/  CS2R R6, SRZ ;  /* 0x0000000000067805 */ /* 0x000fe2000001ff00 */
[----:B0-----:R-:W-:Y:S02]  /*09e0*/  @P0 MOV R28, R58 ;  /* 0x0000003a001c0202 */ /* 0x001fe40000000f00 */
[----:B------:R-:W-:-:S05]  /*09f0*/  @P0 MOV R29, R57 ;  /* 0x00000039001d0202 */ /* 0x000fca0000000f00 */
[----:B------:R0:W3:Y:S01]  /*0a00*/  @P0 LDG.E.128 R32, [R28.64] ;  /* 0x000000061c200981 */ /* 0x0000e2000c1e1d00 */
[----:B------:R-:W-:Y:S01]  /*0a10*/  CS2R R20, SRZ ;  /* 0x0000000000147805 */ /* 0x000fe2000001ff00 */
[----:B------:R-:W-:Y:S01]  /*0a20*/  CS2R R22, SRZ ;  /* 0x0000000000167805 */ /* 0x000fe2000001ff00 */
[----:B0-----:R-:W-:Y:S02]  /*0a30*/  @P0 MOV R28, R60 ;  /* 0x0000003c001c0202 */ /* 0x001fe40000000f00 */
[----:B------:R-:W-:Y:S01]  /*0a40*/  @P0 MOV R29, R59 ;  /* 0x0000003b001d0202 */ /* 0x000fe20000000f00 */
[----:B------:R-:W-:Y:S06]  /*0a50*/  BAR.SYNC 0x0 ;  /* 0x0000000000007b1d */ /* 0x000fec0000000000 */
[----:B------:R0:W4:Y:S02]  /*0a60*/  @P0 LDG.E.128 R4, [R28.64] ;  /* 0x000000061c040981 */ /* 0x000124000c1e1d00 */
[----:B0-----:R-:W-:-:S02]  /*0a70*/  @P0 MOV R28, R62 ;  /* 0x0000003e001c0202 */ /* 0x001fc40000000f00 */
[----:B------:R-:W-:-:S05]  /*0a80*/  @P0 MOV R29, R61 ;  /* 0x0000003d001d0202 */ /* 0x000fca0000000f00 */
[----:B------:R-:W5:Y:S01]  /*0a90*/  @P0 LDG.E.128 R20, [R28.64] ;  /* 0x000000061c140981 */ /* 0x000f62000c1e1d00 */
[----:B------:R-:W-:Y:S02]  /*0aa0*/  IADD3 R56, P1, R56, 0x40, RZ ;  /* 0x0000004038387810 */ /* 0x000fe40007f3e0ff */
[----:B------:R-:W-:Y:S02]  /*0ab0*/  IADD3 R58, P2, R58, 0x40, RZ ;  /* 0x000000403a3a7810 */ /* 0x000fe40007f5e0ff */
[----:B------:R-:W-:Y:S02]  /*0ac0*/  IADD3 R60, P3, R60, 0x40, RZ ;  /* 0x000000403c3c7810 */ /* 0x000fe40007f7e0ff */
[----:B------:R-:W-:Y:S02]  /*0ad0*/  IADD3 R62, P4, R62, 0x40, RZ ;  /* 0x000000403e3e7810 */ /* 0x000fe40007f9e0ff */
[----:B------:R-:W-:Y:S02]  /*0ae0*/  IADD3.X R3, RZ, R3, RZ, P1, !PT ;  /* 0x00000003ff037210 */ /* 0x000fe40000ffe4ff */
[----:B------:R-:W-:-:S02]  /*0af0*/  IADD3.X R57, RZ, R57, RZ, P2, !PT ;  /* 0x00000039ff397210 */ /* 0x000fc400017fe4ff */
[----:B------:R-:W-:Y:S02]  /*0b00*/  IADD3.X R59, RZ, R59, RZ, P3, !PT ;  /* 0x0000003bff3b7210 */ /* 0x000fe40001ffe4ff */
[----:B------:R-:W-:Y:S02]  /*0b10*/  IADD3.X R61, RZ, R61, RZ, P4, !PT ;  /* 0x0000003dff3d7210 */ /* 0x000fe400027fe4ff */
[----:B--2---:R-:W-:Y:S02]  /*0b20*/  SEL R24, R24, RZ, P0 ;  /* 0x000000ff18187207 */ /* 0x004fe40000000000 */
[----:B------:R-:W-:Y:S02]  /*0b30*/  SEL R25, R25, RZ, P0 ;  /* 0x000000ff19197207 */ /* 0x000fe40000000000 */
[----:B------:R-:W-:Y:S02]  /*0b40*/  SEL R26, R26, RZ, P0 ;  /* 0x000000ff1a1a7207 */ /* 0x000fe40000000000 */
[----:B------:R-:W-:-:S05]  /*0b50*/  SEL R27, R27, RZ, P0 ;  /* 0x000000ff1b1b7207 */ /* 0x000fca0000000000 */
[----:B------:R-:W-:Y:S01]  /*0b60*/  STS.128 [R76], R24 ;  /* 0x000000184c007388 */ /* 0x000fe20000000c00 */
[----:B---3--:R-:W-:Y:S02]  /*0b70*/  SEL R32, R32, RZ, P0 ;  /* 0x000000ff20207207 */ /* 0x008fe40000000000 */
[----:B------:R-:W-:Y:S02]  /*0b80*/  SEL R33, R33, RZ, P0 ;  /* 0x000000ff21217207 */ /* 0x000fe40000000000 */
[----:B------:R-:W-:Y:S02]  /*0b90*/  SEL R34, R34, RZ, P0 ;  /* 0x000000ff22227207 */ /* 0x000fe40000000000 */
[----:B------:R-:W-:-:S05]  /*0ba0*/  SEL R35, R35, RZ, P0 ;  /* 0x000000ff23237207 */ /* 0x000fca0000000000 */
[----:B------:R-:W-:Y:S01]  /*0bb0*/  STS.128 [R75], R32 ;  /* 0x000000204b007388 */ /* 0x000fe20000000c00 */
[----:B----4-:R-:W-:Y:S02]  /*0bc0*/  SEL R64, R4, RZ, P0 ;  /* 0x000000ff04407207 */ /* 0x010fe40000000000 */
[----:B------:R-:W-:Y:S02]  /*0bd0*/  SEL R65, R5, RZ, P0 ;  /* 0x000000ff05417207 */ /* 0x000fe40000000000 */
[----:B------:R-:W-:Y:S02]  /*0be0*/  SEL R66, R6, RZ, P0 ;  /* 0x000000ff06427207 */ /* 0x000fe40000000000 */
[----:B------:R-:W-:-:S05]  /*0bf0*/  SEL R67, R7, RZ, P0 ;  /* 0x000000ff07437207 */ /* 0x000fca0000000000 */
[----:B------:R-:W-:Y:S01]  /*0c00*/  STS.128 [R76+0x800], R64 ;  /* 0x000800404c007388 */ /* 0x000fe20000000c00 */
[----:B-----5:R-:W-:Y:S02]  /*0c10*/  SEL R68, R20, RZ, P0 ;  /* 0x000000ff14447207 */ /* 0x020fe40000000000 */
[----:B------:R-:W-:Y:S02]  /*0c20*/  SEL R69, R21, RZ, P0 ;  /* 0x000000ff15457207 */ /* 0x000fe40000000000 */
[----:B------:R-:W-:Y:S02]  /*0c30*/  SEL R70, R22, RZ, P0 ;  /* 0x000000ff16467207 */ /* 0x000fe40000000000 */
[----:B------:R-:W-:-:S05]  /*0c40*/  SEL R71, R23, RZ, P0 ;  /* 0x000000ff17477207 */ /* 0x000fca0000000000 */
[----:B------:R-:W-:Y:S04]  /*0c50*/  STS.128 [R75+0x800], R68 ;  /* 0x000800444b007388 */ /* 0x000fe80000000c00 */
[----:B------:R-:W-:Y:S06]  /*0c60*/  BAR.SYNC 0x0 ;  /* 0x0000000000007b1d */ /* 0x000fec0000000000 */
[----:B------:R-:W-:Y:S04]  /*0c70*/  LDS.128 R20, [R74] ;  /* 0x000000004a147984 */ /* 0x000fe80000000c00 */
[----:B------:R-:W0:Y:S04]  /*0c80*/  LDS.128 R28, [R73+0x800] ;  /* 0x00080000491c7984 */ /* 0x000e280000000c00 */
[----:B------:R-:W1:Y:S04]  /*0c90*/  LDS.128 R40, [R73+0x880] ;  /* 0x0008800049287984 */ /* 0x000e680000000c00 */
[----:B------:R-:W2:Y:S04]  /*0ca0*/  LDS.128 R36, [R73+0x840] ;  /* 0x0008400049247984 */ /* 0x000ea80000000c00 */
[----:B------:R-:W3:Y:S04]  /*0cb0*/  LDS.128 R44, [R73+0x8c0] ;  /* 0x0008c000492c7984 */ /* 0x000ee80000000c00 */
[----:B------:R-:W4:Y:S04]  /*0cc0*/  LDS.128 R4, [R74+0x40] ;  /* 0x000040004a047984 */ /* 0x000f280000000c00 */
[----:B------:R-:W5:Y:S04]  /*0cd0*/  LDS.128 R48, [R74+0x80] ;  /* 0x000080004a307984 */ /* 0x000f680000000c00 */
[----:B------:R-:W5:Y:S01]  /*0ce0*/  LDS.128 R32, [R74+0xc0] ;  /* 0x0000c0004a207984 */ /* 0x000f620000000c00 */
[C---:B0-----:R-:W-:Y:S01]  /*0cf0*/  FFMA R16, R20.reuse, R28, R16 ;  /* 0x0000001c14107223 */ /* 0x041fe20000000010 */
[----:B-1----:R-:W-:-:S03]  /*0d00*/  FFMA R18, R20, R40, R18 ;  /* 0x0000002814127223 */ /* 0x002fc60000000012 */
[C---:B------:R-:W-:Y:S01]  /*0d10*/  FFMA R25, R21.reuse, R29, R16 ;  /* 0x0000001d15197223 */ /* 0x040fe20000000010 */
[----:B--2---:R-:W-:Y:S01]  /*0d20*/  FFMA R24, R20, R36, R17 ;  /* 0x0000002414187223 */ /* 0x004fe20000000011 */
[C---:B------:R-:W-:Y:S02]  /*0d30*/  FFMA R17, R21.reuse, R41, R18 ;  /* 0x0000002915117223 */ /* 0x040fe40000000012 */
[----:B------:R-:W-:Y:S01]  /*0d40*/  FFMA R16, R22, R30, R25 ;  /* 0x0000001e16107223 */ /* 0x000fe20000000019 */
[----:B---3--:R-:W-:Y:S01]  /*0d50*/  FFMA R20, R20, R44, R19 ;  /* 0x0000002c14147223 */ /* 0x008fe20000000013 */
[----:B------:R-:W-:Y:S02]  /*0d60*/  FFMA R19, R21, R37, R24 ;  /* 0x0000002515137223 */ /* 0x000fe40000000018 */
[----:B------:R-:W-:Y:S01]  /*0d70*/  FFMA R67, R23, R31, R16 ;  /* 0x0000001f17437223 */ /* 0x000fe20000000010 */
[----:B------:R-:W-:Y:S01]  /*0d80*/  LDS.128 R24, [R74+0x10] ;  /* 0x000010004a187984 */ /* 0x000fe20000000c00 */
[----:B----4-:R-:W-:Y:S01]  /*0d90*/  FFMA R12, R4, R28, R12 ;  /* 0x0000001c040c7223 */ /* 0x010fe2000000000c */
[----:B------:R-:W-:Y:S01]  /*0da0*/  FFMA R21, R21, R45, R20 ;  /* 0x0000002d15157223 */ /* 0x000fe20000000014 */
[----:B------:R-:W-:Y:S01]  /*0db0*/  FFMA R20, R22, R42, R17 ;  /* 0x0000002a16147223 */ /* 0x000fe20000000011 */
[C---:B------:R-:W-:Y:S01]  /*0dc0*/  FFMA R16, R4.reuse, R36, R13 ;  /* 0x0000002404107223 */ /* 0x040fe2000000000d */
[C---:B------:R-:W-:Y:S01]  /*0dd0*/  FFMA R14, R4.reuse, R40, R14 ;  /* 0x00000028040e7223 */ /* 0x040fe2000000000e */
[C---:B------:R-:W-:Y:S01]  /*0de0*/  FFMA R17, R5.reuse, R29, R12 ;  /* 0x0000001d05117223 */ /* 0x040fe2000000000c */
[----:B------:R-:W-:Y:S01]  /*0df0*/  FFMA R4, R4, R44, R15 ;  /* 0x0000002c04047223 */ /* 0x000fe2000000000f */
[C---:B-----5:R-:W-:Y:S01]  /*0e00*/  FFMA R12, R48.reuse, R40, R10 ;  /* 0x00000028300c7223 */ /* 0x060fe2000000000a */
[C---:B------:R-:W-:Y:S01]  /*0e10*/  FFMA R10, R48.reuse, R36, R9 ;  /* 0x00000024300a7223 */ /* 0x040fe20000000009 */
[----:B------:R-:W-:Y:S01]  /*0e20*/  FFMA R8, R48, R28, R8 ;  /* 0x0000001c30087223 */ /* 0x000fe20000000008 */
[C---:B------:R-:W-:Y:S01]  /*0e30*/  FFMA R18, R22.reuse, R38, R19 ;  /* 0x0000002616127223 */ /* 0x040fe20000000013 */
[C---:B------:R-:W-:Y:S01]  /*0e40*/  FFMA R15, R5.reuse, R37, R16 ;  /* 0x00000025050f7223 */ /* 0x040fe20000000010 */
[C---:B------:R-:W-:Y:S01]  /*0e50*/  FFMA R13, R5.reuse, R41, R14 ;  /* 0x00000029050d7223 */ /* 0x040fe2000000000e */
[----:B------:R-:W-:Y:S01]  /*0e60*/  FFMA R22, R22, R46, R21 ;  /* 0x0000002e16167223 */ /* 0x000fe20000000015 */
[----:B------:R-:W-:Y:S01]  /*0e70*/  FFMA R5, R5, R45, R4 ;  /* 0x0000002d05057223 */ /* 0x000fe20000000004 */
[----:B------:R-:W-:Y:S01]  /*0e80*/  FFMA R14, R48, R44, R11 ;  /* 0x0000002c300e7223 */ /* 0x000fe2000000000b */
[C---:B------:R-:W-:Y:S01]  /*0e90*/  FFMA R9, R49.reuse, R37, R10 ;  /* 0x0000002531097223 */ /* 0x040fe2000000000a */
[----:B------:R-:W-:Y:S01]  /*0ea0*/  FFMA R11, R49, R29, R8 ;  /* 0x0000001d310b7223 */ /* 0x000fe20000000008 */
[C---:B------:R-:W-:Y:S01]  /*0eb0*/  FFMA R36, R32.reuse, R36, R53 ;  /* 0x0000002420247223 */ /* 0x040fe20000000035 */
[----:B------:R-:W-:Y:S01]  /*0ec0*/  FFMA R28, R32, R28, R52 ;  /* 0x0000001c201c7223 */ /* 0x000fe20000000034 */
[C---:B------:R-:W-:Y:S01]  /*0ed0*/  FFMA R66, R6.reuse, R30, R17 ;  /* 0x0000001e06427223 */ /* 0x040fe20000000011 */
[C---:B------:R-:W-:Y:S01]  /*0ee0*/  FFMA R64, R6.reuse, R38, R15 ;  /* 0x0000002606407223 */ /* 0x040fe2000000000f */
[C---:B------:R-:W-:Y:S01]  /*0ef0*/  FFMA R4, R6.reuse, R42, R13 ;  /* 0x0000002a06047223 */ /* 0x040fe2000000000d */
[----:B------:R-:W-:Y:S01]  /*0f00*/  FFMA R6, R6, R46, R5 ;  /* 0x0000002e06067223 */ /* 0x000fe20000000005 */
[C---:B------:R-:W-:Y:S01]  /*0f10*/  FFMA R69, R23.reuse, R39, R18 ;  /* 0x0000002717457223 */ /* 0x040fe20000000012 */
[C---:B------:R-:W-:Y:S01]  /*0f20*/  FFMA R71, R23.reuse, R43, R20 ;  /* 0x0000002b17477223 */ /* 0x040fe20000000014 */
[----:B------:R-:W-:Y:S01]  /*0f30*/  FFMA R65, R23, R47, R22 ;  /* 0x0000002f17417223 */ /* 0x000fe20000000016 */
[C---:B------:R-:W-:Y:S01]  /*0f40*/  FFMA R77, R49.reuse, R45, R14 ;  /* 0x0000002d314d7223 */ /* 0x040fe2000000000e */
[----:B------:R-:W-:Y:S01]  /*0f50*/  FFMA R5, R49, R41, R12 ;  /* 0x0000002931057223 */ /* 0x000fe2000000000c */
[C---:B------:R-:W-:Y:S01]  /*0f60*/  FFMA R37, R33.reuse, R37, R36 ;  /* 0x0000002521257223 */ /* 0x040fe20000000024 */
[----:B------:R-:W-:Y:S01]  /*0f70*/  FFMA R29, R33, R29, R28 ;  /* 0x0000001d211d7223 */ /* 0x000fe2000000001c */
[----:B------:R-:W0:Y:S01]  /*0f80*/  LDS.128 R20, [R73+0x850] ;  /* 0x0008500049147984 */ /* 0x000e220000000c00 */
[C---:B------:R-:W-:Y:S01]  /*0f90*/  FFMA R28, R50.reuse, R30, R11 ;  /* 0x0000001e321c7223 */ /* 0x040fe2000000000b */
[----:B------:R-:W-:Y:S01]  /*0fa0*/  FFMA R36, R50, R38, R9 ;  /* 0x0000002632247223 */ /* 0x000fe20000000009 */
[C---:B------:R-:W-:Y:S01]  /*0fb0*/  FFMA R44, R32.reuse, R44, R55 ;  /* 0x0000002c202c7223 */ /* 0x040fe20000000037 */
[----:B------:R-:W1:Y:S01]  /*0fc0*/  LDS.128 R16, [R73+0x890] ;  /* 0x0008900049107984 */ /* 0x000e620000000c00 */
[----:B------:R-:W-:Y:S01]  /*0fd0*/  FFMA R40, R32, R40, R54 ;  /* 0x0000002820287223 */ /* 0x000fe20000000036 */
[----:B------:R-:W-:Y:S01]  /*0fe0*/  FFMA R49, R7, R31, R66 ;  /* 0x0000001f07317223 */ /* 0x000fe20000000042 */
[C---:B------:R-:W-:Y:S01]  /*0ff0*/  FFMA R53, R33.reuse, R45, R44 ;  /* 0x0000002d21357223 */ /* 0x040fe2000000002c */
[----:B------:R-:W2:Y:S01]  /*1000*/  LDS.128 R12, [R73+0x810] ;  /* 0x00081000490c7984 */ /* 0x000ea20000000c00 */
[----:B------:R-:W-:Y:S01]  /*1010*/  FFMA R55, R33, R41, R40 ;  /* 0x0000002921377223 */ /* 0x000fe20000000028 */
[C---:B------:R-:W-:Y:S01]  /*1020*/  FFMA R33, R7.reuse, R47, R6 ;  /* 0x0000002f07217223 */ /* 0x040fe20000000006 */
[C---:B------:R-:W-:Y:S01]  /*1030*/  FFMA R41, R7.reuse, R43, R4 ;  /* 0x0000002b07297223 */ /* 0x040fe20000000004 */
[----:B------:R-:W3:Y:S01]  /*1040*/  LDS.128 R8, [R73+0x8d0] ;  /* 0x0008d00049087984 */ /* 0x000ee20000000c00 */
[-C--:B------:R-:W-:Y:S01]  /*1050*/  FFMA R45, R7, R39.reuse, R64 ;  /* 0x00000027072d7223 */ /* 0x080fe20000000040 */
[----:B------:R-:W-:Y:S01]  /*1060*/  FFMA R32, R50, R42, R5 ;  /* 0x0000002a32207223 */ /* 0x000fe20000000005 */
[----:B------:R-:W-:Y:S01]  /*1070*/  FFMA R40, R34, R38, R37 ;  /* 0x0000002622287223 */ /* 0x000fe20000000025 */
[----:B------:R-:W4:Y:S01]  /*1080*/  LDS.128 R4, [R74+0x50] ;  /* 0x000050004a047984 */ /* 0x000f220000000c00 */
[----:B------:R-:W-:Y:S01]  /*1090*/  FFMA R50, R50, R46, R77 ;  /* 0x0000002e32327223 */ /* 0x000fe2000000004d */
[C---:B------:R-:W-:Y:S01]  /*10a0*/  FFMA R30, R34.reuse, R30, R29 ;  /* 0x0000001e221e7223 */ /* 0x040fe2000000001d */
[C---:B------:R-:W-:Y:S01]  /*10b0*/  FFMA R42, R34.reuse, R42, R55 ;  /* 0x0000002a222a7223 */ /* 0x040fe20000000037 */
[----:B------:R-:W-:Y:S01]  /*10c0*/  FFMA R46, R34, R46, R53 ;  /* 0x0000002e222e7223 */ /* 0x000fe20000000035 */
[-C--:B------:R-:W-:Y:S01]  /*10d0*/  FFMA R77, R51, R39.reuse, R36 ;  /* 0x00000027334d7223 */ /* 0x080fe20000000024 */
[----:B------:R-:W-:Y:S01]  /*10e0*/  FFMA R40, R35, R39, R40 ;  /* 0x0000002723287223 */ /* 0x000fe20000000028 */
[C---:B------:R-:W-:Y:S01]  /*10f0*/  FFMA R34, R51.reuse, R47, R50 ;  /* 0x0000002f33227223 */ /* 0x040fe20000000032 */
[----:B------:R-:W-:Y:S01]  /*1100*/  FFMA R32, R51, R43, R32 ;  /* 0x0000002b33207223 */ /* 0x000fe20000000020 */
[----:B------:R-:W5:Y:S01]  /*1110*/  LDS.128 R36, [R74+0x90] ;  /* 0x000090004a247984 */ /* 0x000f620000000c00 */
[C---:B------:R-:W-:Y:S01]  /*1120*/  FFMA R47, R35.reuse, R47, R46 ;  /* 0x0000002f232f7223 */ /* 0x040fe2000000002e */
[----:B------:R-:W-:Y:S01]  /*1130*/  FFMA R43, R35, R43, R42 ;  /* 0x0000002b232b7223 */ /* 0x000fe2000000002a */
[-C--:B------:R-:W-:Y:S01]  /*1140*/  FFMA R51, R51, R31.reuse, R28 ;  /* 0x0000001f33337223 */ /* 0x080fe2000000001c */
[----:B------:R-:W-:-:S02]  /*1150*/  FFMA R35, R35, R31, R30 ;  /* 0x0000001f23237223 */ /* 0x000fc4000000001e */
[----:B------:R-:W5:Y:S01]  /*1160*/  LDS.128 R28, [R74+0xd0] ;  /* 0x0000d0004a1c7984 */ /* 0x000f620000000c00 */
[C---:B0-----:R-:W-:Y:S01]  /*1170*/  FFMA R44, R24.reuse, R20, R69 ;  /* 0x00000014182c7223 */ /* 0x041fe20000000045 */
[----:B-1----:R-:W-:-:S03]  /*1180*/  FFMA R46, R24, R16, R71 ;  /* 0x00000010182e7223 */ /* 0x002fc60000000047 */
[C---:B------:R-:W-:Y:S01]  /*1190*/  FFMA R55, R25.reuse, R21, R44 ;  /* 0x0000001519377223 */ /* 0x040fe2000000002c */
[C---:B--2---:R-:W-:Y:S01]  /*11a0*/  FFMA R42, R24.reuse, R12, R67 ;  /* 0x0000000c182a7223 */ /* 0x044fe20000000043 */
[C---:B------:R-:W-:Y:S01]  /*11b0*/  FFMA R53, R25.reuse, R17, R46 ;  /* 0x0000001119357223 */ /* 0x040fe2000000002e */
[----:B---3--:R-:W-:Y:S02]  /*11c0*/  FFMA R24, R24, R8, R65 ;  /* 0x0000000818187223 */ /* 0x008fe40000000041 */
[C---:B------:R-:W-:Y:S01]  /*11d0*/  FFMA R65, R25.reuse, R13, R42 ;  /* 0x0000000d19417223 */ /* 0x040fe2000000002a */
[C---:B------:R-:W-:Y:S01]  /*11e0*/  FFMA R42, R26.reuse, R22, R55 ;  /* 0x000000161a2a7223 */ /* 0x040fe20000000037 */
[C---:B------:R-:W-:Y:S01]  /*11f0*/  FFMA R44, R26.reuse, R18, R53 ;  /* 0x000000121a2c7223 */ /* 0x040fe20000000035 */
[----:B------:R-:W-:Y:S01]  /*1200*/  FFMA R25, R25, R9, R24 ;  /* 0x0000000919197223 */ /* 0x000fe20000000018 */
[----:B------:R-:W-:Y:S01]  /*1210*/  FFMA R24, R26, R14, R65 ;  /* 0x0000000e1a187223 */ /* 0x000fe20000000041 */
[C---:B------:R-:W-:Y:S01]  /*1220*/  FFMA R65, R27.reuse, R23, R42 ;  /* 0x000000171b417223 */ /* 0x040fe2000000002a */
[----:B----4-:R-:W-:Y:S01]  /*1230*/  FFMA R42, R4, R16, R41 ;  /* 0x00000010042a7223 */ /* 0x010fe20000000029 */
[----:B------:R-:W-:Y:S01]  /*1240*/  FFMA R26, R26, R10, R25 ;  /* 0x0000000a1a1a7223 */ /* 0x000fe20000000019 */
[C---:B------:R-:W-:Y:S01]  /*1250*/  FFMA R55, R27.reuse, R15, R24 ;  /* 0x0000000f1b377223 */ /* 0x040fe20000000018 */
[C---:B------:R-:W-:Y:S01]  /*1260*/  FFMA R24, R4.reuse, R12, R49 ;  /* 0x0000000c04187223 */ /* 0x040fe20000000031 */
[C---:B------:R-:W-:Y:S01]  /*1270*/  FFMA R67, R27.reuse, R19, R44 ;  /* 0x000000131b437223 */ /* 0x040fe2000000002c */
[----:B------:R-:W-:Y:S01]  /*1280*/  FFMA R53, R27, R11, R26 ;  /* 0x0000000b1b357223 */ /* 0x000fe2000000001a */
[C---:B------:R-:W-:Y:S01]  /*1290*/  FFMA R26, R4.reuse, R20, R45 ;  /* 0x00000014041a7223 */ /* 0x040fe2000000002d */
[-C--:B------:R-:W-:Y:S01]  /*12a0*/  FFMA R4, R4, R8.reuse, R33 ;  /* 0x0000000804047223 */ /* 0x080fe20000000021 */
[C---:B------:R-:W-:Y:S01]  /*12b0*/  FFMA R25, R5.reuse, R17, R42 ;  /* 0x0000001105197223 */ /* 0x040fe2000000002a */
[C---:B-----5:R-:W-:Y:S01]  /*12c0*/  FFMA R34, R36.reuse, R8, R34 ;  /* 0x0000000824227223 */ /* 0x060fe20000000022 */
[C---:B------:R-:W-:Y:S01]  /*12d0*/  FFMA R27, R5.reuse, R21, R26 ;  /* 0x00000015051b7223 */ /* 0x040fe2000000001a */
[C---:B------:R-:W-:Y:S01]  /*12e0*/  FFMA R32, R36.reuse, R16, R32 ;  /* 0x0000001024207223 */ /* 0x040fe20000000020 */
[C---:B------:R-:W-:Y:S01]  /*12f0*/  FFMA R33, R5.reuse, R13, R24 ;  /* 0x0000000d05217223 */ /* 0x040fe20000000018 */
[-C--:B------:R-:W-:Y:S01]  /*1300*/  FFMA R5, R5, R9.reuse, R4 ;  /* 0x0000000905057223 */ /* 0x080fe20000000004 */
[----:B------:R-:W-:Y:S01]  /*1310*/  FFMA R24, R36, R20, R77 ;  /* 0x0000001424187223 */ /* 0x000fe2000000004d */
[----:B------:R-:W-:Y:S01]  /*1320*/  FFMA R44, R6, R18, R25 ;  /* 0x00000012062c7223 */ /* 0x000fe20000000019 */
[----:B------:R-:W-:Y:S01]  /*1330*/  FFMA R36, R36, R12, R51 ;  /* 0x0000000c24247223 */ /* 0x000fe20000000033 */
[----:B------:R-:W-:Y:S01]  /*1340*/  FFMA R40, R28, R20, R40 ;  /* 0x000000141c287223 */ /* 0x000fe20000000028 */
[----:B------:R-:W-:Y:S01]  /*1350*/  FFMA R48, R6, R22, R27 ;  /* 0x0000001606307223 */ /* 0x000fe2000000001b */
[C---:B------:R-:W-:Y:S01]  /*1360*/  FFMA R51, R37.reuse, R9, R34 ;  /* 0x0000000925337223 */ /* 0x040fe20000000022 */
[C---:B------:R-:W-:Y:S01]  /*1370*/  FFMA R49, R37.reuse, R17, R32 ;  /* 0x0000001125317223 */ /* 0x040fe20000000020 */
[----:B------:R-:W-:Y:S01]  /*1380*/  FFMA R16, R28, R16, R43 ;  /* 0x000000101c107223 */ /* 0x000fe2000000002b */
[C---:B------:R-:W-:Y:S01]  /*1390*/  FFMA R4, R6.reuse, R14, R33 ;  /* 0x0000000e06047223 */ /* 0x040fe20000000021 */
[----:B------:R-:W-:Y:S01]  /*13a0*/  FFMA R6, R6, R10, R5 ;  /* 0x0000000a06067223 */ /* 0x000fe20000000005 */
[C---:B------:R-:W-:Y:S01]  /*13b0*/  FFMA R8, R28.reuse, R8, R47 ;  /* 0x000000081c087223 */ /* 0x040fe2000000002f */
[-C--:B------:R-:W-:Y:S01]  /*13c0*/  FFMA R5, R37, R21.reuse, R24 ;  /* 0x0000001525057223 */ /* 0x080fe20000000018 */
[C---:B------:R-:W-:Y:S01]  /*13d0*/  FFMA R77, R29.reuse, R21, R40 ;  /* 0x000000151d4d7223 */ /* 0x040fe20000000028 */
[----:B------:R-:W-:Y:S01]  /*13e0*/  FFMA R12, R28, R12, R35 ;  /* 0x0000000c1c0c7223 */ /* 0x000fe20000000023 */
[----:B------:R-:W-:Y:S01]  /*13f0*/  FFMA R71, R29, R17, R16 ;  /* 0x000000111d477223 */ /* 0x000fe20000000010 */
[C---:B------:R-:W-:Y:S01]  /*1400*/  FFMA R21, R7.reuse, R19, R44 ;  /* 0x0000001307157223 */ /* 0x040fe2000000002c */
[----:B------:R-:W-:Y:S01]  /*1410*/  LDS.128 R24, [R74+0x20] ;  /* 0x000020004a187984 */ /* 0x000fe20000000c00 */
[----:B------:R-:W-:Y:S01]  /*1420*/  FFMA R17, R7, R23, R48 ;  /* 0x0000001707117223 */ /* 0x000fe20000000030 */
[C---:B------:R-:W-:Y:S01]  /*1430*/  FFMA R20, R38.reuse, R18, R49 ;  /* 0x0000001226147223 */ /* 0x040fe20000000031 */
[C---:B------:R-:W-:Y:S01]  /*1440*/  FFMA R16, R38.reuse, R10, R51 ;  /* 0x0000000a26107223 */ /* 0x040fe20000000033 */
[----:B------:R-:W0:Y:S01]  /*1450*/  LDS.128 R40, [R73+0x860] ;  /* 0x0008600049287984 */ /* 0x000e220000000c00 */
[----:B------:R-:W-:Y:S01]  /*1460*/  FFMA R37, R37, R13, R36 ;  /* 0x0000000d25257223 */ /* 0x000fe20000000024 */
[C---:B------:R-:W-:Y:S01]  /*1470*/  FFMA R9, R29.reuse, R9, R8 ;  /* 0x000000091d097223 */ /* 0x040fe20000000008 */
[----:B------:R-:W-:Y:S01]  /*1480*/  FFMA R13, R29, R13, R12 ;  /* 0x0000000d1d0d7223 */ /* 0x000fe2000000000c */
[----:B------:R-:W1:Y:S01]  /*1490*/  LDS.128 R32, [R73+0x8a0] ;  /* 0x0008a00049207984 */ /* 0x000e620000000c00 */
[C---:B------:R-:W-:Y:S01]  /*14a0*/  FFMA R29, R7.reuse, R11, R6 ;  /* 0x0000000b071d7223 */ /* 0x040fe20000000006 */
[----:B------:R-:W-:Y:S01]  /*14b0*/  FFMA R69, R7, R15, R4 ;  /* 0x0000000f07457223 */ /* 0x000fe20000000004 */
[C---:B------:R-:W-:Y:S01]  /*14c0*/  FFMA R12, R38.reuse, R22, R5 ;  /* 0x00000016260c7223 */ /* 0x040fe20000000005 */
[----:B------:R-:W2:Y:S01]  /*14d0*/  LDS.128 R44, [R73+0x820] ;  /* 0x00082000492c7984 */ /* 0x000ea20000000c00 */
[----:B------:R-:W-:Y:S01]  /*14e0*/  FFMA R8, R38, R14, R37 ;  /* 0x0000000e26087223 */ /* 0x000fe20000000025 */
[C---:B------:R-:W-:Y:S01]  /*14f0*/  FFMA R10, R30.reuse, R10, R9 ;  /* 0x0000000a1e0a7223 */ /* 0x040fe20000000009 */
[C---:B------:R-:W-:Y:S01]  /*1500*/  FFMA R22, R30.reuse, R22, R77 ;  /* 0x000000161e167223 */ /* 0x040fe2000000004d */
[----:B------:R-:W3:Y:S01]  /*1510*/  LDS.128 R48, [R73+0x8e0] ;  /* 0x0008e00049307984 */ /* 0x000ee20000000c00 */
[C---:B------:R-:W-:Y:S01]  /*1520*/  FFMA R18, R30.reuse, R18, R71 ;  /* 0x000000121e127223 */ /* 0x040fe20000000047 */
[C---:B------:R-:W-:Y:S01]  /*1530*/  FFMA R16, R39.reuse, R11, R16 ;  /* 0x0000000b27107223 */ /* 0x040fe20000000010 */
[C---:B------:R-:W-:Y:S01]  /*1540*/  FFMA R77, R39.reuse, R19, R20 ;  /* 0x00000013274d7223 */ /* 0x040fe20000000014 */
[----:B------:R-:W4:Y:S01]  /*1550*/  LDS.128 R4, [R74+0x60] ;  /* 0x000060004a047984 */ /* 0x000f220000000c00 */
[C---:B------:R-:W-:Y:S01]  /*1560*/  FFMA R71, R39.reuse, R23, R12 ;  /* 0x0000001727477223 */ /* 0x040fe2000000000c */
[----:B------:R-:W-:Y:S01]  /*1570*/  FFMA R39, R39, R15, R8 ;  /* 0x0000000f27277223 */ /* 0x000fe20000000008 */
[C---:B------:R-:W-:Y:S01]  /*1580*/  FFMA R37, R31.reuse, R11, R10 ;  /* 0x0000000b1f257223 */ /* 0x040fe2000000000a */
[----:B------:R-:W-:Y:S01]  /*1590*/  FFMA R14, R30, R14, R13 ;  /* 0x0000000e1e0e7223 */ /* 0x000fe2000000000d */
[----:B------:R-:W5:Y:S01]  /*15a0*/  LDS.128 R8, [R74+0xa0] ;  /* 0x0000a0004a087984 */ /* 0x000f620000000c00 */
[C---:B------:R-:W-:Y:S01]  /*15b0*/  FFMA R19, R31.reuse, R19, R18 ;  /* 0x000000131f137223 */ /* 0x040fe20000000012 */
[C---:B------:R-:W-:Y:S01]  /*15c0*/  FFMA R23, R31.reuse, R23, R22 ;  /* 0x000000171f177223 */ /* 0x040fe20000000016 */
[----:B------:R-:W-:-:S02]  /*15d0*/  FFMA R31, R31, R15, R14 ;  /* 0x0000000f1f1f7223 */ /* 0x000fc4000000000e */
[----:B------:R-:W5:Y:S01]  /*15e0*/  LDS.128 R12, [R74+0xe0] ;  /* 0x0000e0004a0c7984 */ /* 0x000f620000000c00 */
[C---:B0-----:R-:W-:Y:S01]  /*15f0*/  FFMA R20, R24.reuse, R40, R65 ;  /* 0x0000002818147223 */ /* 0x041fe20000000041 */
[C---:B-1----:R-:W-:Y:S01]  /*1600*/  FFMA R22, R24.reuse, R32, R67 ;  /* 0x0000002018167223 */ /* 0x042fe20000000043 */
[C---:B--2---:R-:W-:Y:S02]  /*1610*/  FFMA R18, R24.reuse, R44, R55 ;  /* 0x0000002c18127223 */ /* 0x044fe40000000037 */
[C---:B------:R-:W-:Y:S01]  /*1620*/  FFMA R55, R25.reuse, R41, R20 ;  /* 0x0000002919377223 */ /* 0x040fe20000000014 */
[----:B---3--:R-:W-:Y:S01]  /*1630*/  FFMA R24, R24, R48, R53 ;  /* 0x0000003018187223 */ /* 0x008fe20000000035 */
[C---:B------:R-:W-:Y:S01]  /*1640*/  FFMA R53, R25.reuse, R33, R22 ;  /* 0x0000002119357223 */ /* 0x040fe20000000016 */
[C---:B------:R-:W-:Y:S01]  /*1650*/  FFMA R65, R25.reuse, R45, R18 ;  /* 0x0000002d19417223 */ /* 0x040fe20000000012 */
[----:B------:R-:W-:Y:S01]  /*1660*/  FFMA R68, R26, R42, R55 ;  /* 0x0000002a1a447223 */ /* 0x000fe20000000037 */
[----:B------:R-:W-:Y:S01]  /*1670*/  FFMA R25, R25, R49, R24 ;  /* 0x0000003119197223 */ /* 0x000fe20000000018 */
[C---:B----4-:R-:W-:Y:S01]  /*1680*/  FFMA R18, R4.reuse, R44, R69 ;  /* 0x0000002c04127223 */ /* 0x050fe20000000045 */
[C---:B------:R-:W-:Y:S01]  /*1690*/  FFMA R20, R4.reuse, R40, R17 ;  /* 0x0000002804147223 */ /* 0x040fe20000000011 */
[C---:B------:R-:W-:Y:S01]  /*16a0*/  FFMA R22, R4.reuse, R32, R21 ;  /* 0x0000002004167223 */ /* 0x040fe20000000015 */
[----:B------:R-:W-:Y:S01]  /*16b0*/  FFMA R4, R4, R48, R29 ;  /* 0x0000003004047223 */ /* 0x000fe2000000001d */
[C---:B------:R-:W-:Y:S01]  /*16c0*/  FFMA R24, R26.reuse, R34, R53 ;  /* 0x000000221a187223 */ /* 0x040fe20000000035 */
[C---:B------:R-:W-:Y:S01]  /*16d0*/  FFMA R70, R26.reuse, R46, R65 ;  /* 0x0000002e1a467223 */ /* 0x040fe20000000041 */
[----:B------:R-:W-:Y:S01]  /*16e0*/  FFMA R26, R26, R50, R25 ;  /* 0x000000321a1a7223 */ /* 0x000fe20000000019 */
[C---:B------:R-:W-:Y:S01]  /*16f0*/  FFMA R29, R5.reuse, R45, R18 ;  /* 0x0000002d051d7223 */ /* 0x040fe20000000012 */
[C---:B------:R-:W-:Y:S01]  /*1700*/  FFMA R21, R5.reuse, R41, R20 ;  /* 0x0000002905157223 */ /* 0x040fe20000000014 */
[C---:B------:R-:W-:Y:S01]  /*1710*/  FFMA R17, R5.reuse, R33, R22 ;  /* 0x0000002105117223 */ /* 0x040fe20000000016 */
[----:B------:R-:W-:Y:S01]  /*1720*/  FFMA R25, R5, R49, R4 ;  /* 0x0000003105197223 */ /* 0x000fe20000000004 */
[C---:B-----5:R-:W-:Y:S01]  /*1730*/  FFMA R18, R8.reuse, R40, R71 ;  /* 0x0000002808127223 */ /* 0x060fe20000000047 */
        /* <DEDUP_REMOVED lines=8> */
[C---:B------:R-:W-:Y:S01]  /*17c0*/  FFMA R17, R9.reuse, R33, R20 ;  /* 0x0000002109117223 */ /* 0x040fe20000000014 */
[C---:B------:R-:W-:Y:S01]  /*17d0*/  FFMA R5, R9.reuse, R45, R6 ;  /* 0x0000002d09057223 */ /* 0x040fe20000000006 */
[C---:B------:R-:W-:Y:S01]  /*17e0*/  FFMA R48, R12.reuse, R48, R37 ;  /* 0x000000300c307223 */ /* 0x040fe20000000025 */
[C---:B------:R-:W-:Y:S01]  /*17f0*/  FFMA R32, R12.reuse, R32, R19 ;  /* 0x000000200c207223 */ /* 0x040fe20000000013 */
[----:B------:R-:W-:Y:S01]  /*1800*/  FFMA R40, R12, R40, R23 ;  /* 0x000000280c287223 */ /* 0x000fe20000000017 */
[-C--:B------:R-:W-:Y:S01]  /*1810*/  FFMA R9, R9, R49.reuse, R16 ;  /* 0x0000003109097223 */ /* 0x080fe20000000010 */
[C---:B------:R-:W-:Y:S01]  /*1820*/  FFMA R8, R10.reuse, R42, R21 ;  /* 0x0000002a0a087223 */ /* 0x040fe20000000015 */
[----:B------:R-:W-:Y:S01]  /*1830*/  FFMA R6, R10, R34, R17 ;  /* 0x000000220a067223 */ /* 0x000fe20000000011 */
[----:B------:R-:W-:Y:S01]  /*1840*/  FFMA R12, R12, R44, R31 ;  /* 0x0000002c0c0c7223 */ /* 0x000fe2000000001f */
[----:B------:R-:W-:Y:S01]  /*1850*/  LDS.128 R16, [R74+0x30] ;  /* 0x000030004a107984 */ /* 0x000fe20000000c00 */
[C---:B------:R-:W-:Y:S01]  /*1860*/  FFMA R49, R13.reuse, R49, R48 ;  /* 0x000000310d317223 */ /* 0x040fe20000000030 */
[C---:B------:R-:W-:Y:S01]  /*1870*/  FFMA R33, R13.reuse, R33, R32 ;  /* 0x000000210d217223 */ /* 0x040fe20000000020 */
[C---:B------:R-:W-:Y:S01]  /*1880*/  FFMA R41, R13.reuse, R41, R40 ;  /* 0x000000290d297223 */ /* 0x040fe20000000028 */
[----:B------:R-:W0:Y:S01]  /*1890*/  LDS.128 R20, [R73+0x870] ;  /* 0x0008700049147984 */ /* 0x000e220000000c00 */
[----:B------:R-:W-:Y:S01]  /*18a0*/  FFMA R13, R13, R45, R12 ;  /* 0x0000002d0d0d7223 */ /* 0x000fe2000000000c */
[-C--:B------:R-:W-:Y:S01]  /*18b0*/  FFMA R5, R10, R46.reuse, R5 ;  /* 0x0000002e0a057223 */ /* 0x080fe20000000005 */
[C---:B------:R-:W-:Y:S01]  /*18c0*/  FFMA R69, R27.reuse, R43, R68 ;  /* 0x0000002b1b457223 */ /* 0x040fe20000000044 */
[----:B------:R-:W1:Y:S01]  /*18d0*/  LDS.128 R28, [R73+0x8b0] ;  /* 0x0008b000491c7984 */ /* 0x000e620000000c00 */
[C---:B------:R-:W-:Y:S01]  /*18e0*/  FFMA R77, R27.reuse, R35, R24 ;  /* 0x000000231b4d7223 */ /* 0x040fe20000000018 */
[C---:B------:R-:W-:Y:S01]  /*18f0*/  FFMA R46, R14.reuse, R46, R13 ;  /* 0x0000002e0e2e7223 */ /* 0x040fe2000000000d */
[C---:B------:R-:W-:Y:S01]  /*1900*/  FFMA R42, R14.reuse, R42, R41 ;  /* 0x0000002a0e2a7223 */ /* 0x040fe20000000029 */
[----:B------:R-:W2:Y:S01]  /*1910*/  LDS.128 R36, [R73+0x830] ;  /* 0x0008300049247984 */ /* 0x000ea20000000c00 */
[----:B------:R-:W-:Y:S01]  /*1920*/  FFMA R34, R14, R34, R33 ;  /* 0x000000220e227223 */ /* 0x000fe20000000021 */
[-C--:B------:R-:W-:Y:S01]  /*1930*/  FFMA R10, R10, R50.reuse, R9 ;  /* 0x000000320a0a7223 */ /* 0x080fe20000000009 */
[----:B------:R-:W-:Y:S01]  /*1940*/  FFMA R14, R14, R50, R49 ;  /* 0x000000320e0e7223 */ /* 0x000fe20000000031 */
[----:B------:R-:W3:Y:S01]  /*1950*/  LDS.128 R52, [R73+0x8f0] ;  /* 0x0008f00049347984 */ /* 0x000ee20000000c00 */
[C---:B------:R-:W-:Y:S01]  /*1960*/  FFMA R70, R27.reuse, R47, R70 ;  /* 0x0000002f1b467223 */ /* 0x040fe20000000046 */
[-C--:B------:R-:W-:Y:S01]  /*1970*/  FFMA R12, R27, R51.reuse, R26 ;  /* 0x000000331b0c7223 */ /* 0x080fe2000000001a */
[C---:B------:R-:W-:Y:S01]  /*1980*/  FFMA R9, R7.reuse, R51, R25 ;  /* 0x0000003307097223 */ /* 0x040fe20000000019 */
[----:B------:R-:W-:Y:S01]  /*1990*/  FFMA R49, R7, R43, R4 ;  /* 0x0000002b07317223 */ /* 0x000fe20000000004 */
[C---:B------:R-:W-:Y:S01]  /*19a0*/  FFMA R45, R11.reuse, R35, R6 ;  /* 0x000000230b2d7223 */ /* 0x040fe20000000006 */
[----:B------:R-:W4:Y:S01]  /*19b0*/  LDS.128 R24, [R74+0x70] ;  /* 0x000070004a187984 */ /* 0x000f220000000c00 */
[C---:B------:R-:W-:Y:S01]  /*19c0*/  FFMA R41, R11.reuse, R51, R10 ;  /* 0x000000330b297223 */ /* 0x040fe2000000000a */
[----:B------:R-:W-:Y:S01]  /*19d0*/  FFMA R67, R11, R43, R8 ;  /* 0x0000002b0b437223 */ /* 0x000fe20000000008 */
[C---:B------:R-:W-:Y:S01]  /*19e0*/  FFMA R13, R7.reuse, R35, R64 ;  /* 0x00000023070d7223 */ /* 0x040fe20000000040 */
[-C--:B------:R-:W-:Y:S01]  /*19f0*/  FFMA R71, R7, R47.reuse, R66 ;  /* 0x0000002f07477223 */ /* 0x080fe20000000042 */
[----:B------:R-:W-:Y:S01]  /*1a00*/  FFMA R11, R11, R47, R5 ;  /* 0x0000002f0b0b7223 */ /* 0x000fe20000000005 */
[C---:B------:R-:W-:Y:S01]  /*1a10*/  FFMA R51, R15.reuse, R51, R14 ;  /* 0x000000330f337223 */ /* 0x040fe2000000000e */
[C---:B------:R-:W-:Y:S01]  /*1a20*/  FFMA R65, R15.reuse, R35, R34 ;  /* 0x000000230f417223 */ /* 0x040fe20000000022 */
[C---:B------:R-:W-:Y:S01]  /*1a30*/  FFMA R43, R15.reuse, R43, R42 ;  /* 0x0000002b0f2b7223 */ /* 0x040fe2000000002a */
[----:B------:R-:W-:Y:S01]  /*1a40*/  FFMA R47, R15, R47, R46 ;  /* 0x0000002f0f2f7223 */ /* 0x000fe2000000002e */
        /* <DEDUP_REMOVED lines=8> */
[C---:B------:R-:W-:Y:S01]  /*1ad0*/  FFMA R15, R17.reuse, R37, R70 ;  /* 0x00000025110f7223 */ /* 0x040fe20000000046 */
[C---:B------:R-:W-:Y:S02]  /*1ae0*/  FFMA R6, R18.reuse, R30, R5 ;  /* 0x0000001e12067223 */ /* 0x040fe40000000005 */
[----:B------:R-:W-:Y:S01]  /*1af0*/  FFMA R17, R17, R53, R12 ;  /* 0x0000003511117223 */ /* 0x000fe2000000000c */
[----:B------:R-:W-:Y:S01]  /*1b00*/  FFMA R16, R18, R38, R15 ;  /* 0x0000002612107223 */ /* 0x000fe2000000000f */
[C---:B----4-:R-:W-:Y:S01]  /*1b10*/  FFMA R12, R24.reuse, R52, R9 ;  /* 0x00000034180c7223 */ /* 0x050fe20000000009 */
[----:B------:R-:W-:Y:S01]  /*1b20*/  FFMA R10, R24, R28, R13 ;  /* 0x0000001c180a7223 */ /* 0x000fe2000000000d */
[----:B------:R-:W-:Y:S01]  /*1b30*/  FFMA R8, R18, R54, R17 ;  /* 0x0000003612087223 */ /* 0x000fe20000000011 */
[C---:B------:R-:W-:Y:S01]  /*1b40*/  FFMA R17, R19.reuse, R23, R4 ;  /* 0x0000001713117223 */ /* 0x040fe20000000004 */
[C---:B------:R-:W-:Y:S01]  /*1b50*/  FFMA R18, R19.reuse, R31, R6 ;  /* 0x0000001f13127223 */ /* 0x040fe20000000006 */
[C---:B------:R-:W-:Y:S01]  /*1b60*/  FFMA R16, R19.reuse, R39, R16 ;  /* 0x0000002713107223 */ /* 0x040fe20000000010 */
[----:B------:R-:W0:Y:S01]  /*1b70*/  LDS.128 R4, [R74+0xf0] ;  /* 0x0000f0004a047984 */ /* 0x000e220000000c00 */
[----:B------:R-:W-:Y:S01]  /*1b80*/  FFMA R19, R19, R55, R8 ;  /* 0x0000003713137223 */ /* 0x000fe20000000008 */
[----:B------:R-:W-:Y:S01]  /*1b90*/  IADD3 R8, R63, 0xac, RZ ;  /* 0x000000ac3f087810 */ /* 0x000fe20007ffe0ff */
[C---:B------:R-:W-:Y:S01]  /*1ba0*/  FFMA R9, R25.reuse, R53, R12 ;  /* 0x0000003519097223 */ /* 0x040fe2000000000c */
[----:B------:R-:W-:Y:S01]  /*1bb0*/  FFMA R13, R25, R29, R10 ;  /* 0x0000001d190d7223 */ /* 0x000fe2000000000a */
[----:B------:R-:W-:-:S02]  /*1bc0*/  IADD3 R63, R63, 0x10, RZ ;  /* 0x000000103f3f7810 */ /* 0x000fc40007ffe0ff */
[----:B------:R-:W-:Y:S01]  /*1bd0*/  ISETP.GE.U32.AND P0, PT, R8, 0x9c, PT ;  /* 0x0000009c0800780c */ /* 0x000fe20003f06070 */
[C---:B------:R-:W-:Y:S01]  /*1be0*/  FFMA R8, R24.reuse, R20, R49 ;  /* 0x0000001418087223 */ /* 0x040fe20000000031 */
[----:B------:R-:W-:Y:S01]  /*1bf0*/  FFMA R24, R24, R36, R71 ;  /* 0x0000002418187223 */ /* 0x000fe20000000047 */
[C---:B------:R-:W-:Y:S01]  /*1c00*/  FFMA R10, R26.reuse, R54, R9 ;  /* 0x000000361a0a7223 */ /* 0x040fe20000000009 */
[----:B------:R-:W-:Y:S01]  /*1c10*/  FFMA R14, R26, R30, R13 ;  /* 0x0000001e1a0e7223 */ /* 0x000fe2000000000d */
[C---:B------:R-:W-:Y:S01]  /*1c20*/  FFMA R15, R25.reuse, R21, R8 ;  /* 0x00000015190f7223 */ /* 0x040fe20000000008 */
[----:B------:R-:W-:Y:S01]  /*1c30*/  FFMA R25, R25, R37, R24 ;  /* 0x0000002519197223 */ /* 0x000fe20000000018 */
[----:B-----5:R-:W-:Y:S01]  /*1c40*/  FFMA R24, R32, R52, R41 ;  /* 0x0000003420187223 */ /* 0x020fe20000000029 */
[C---:B------:R-:W-:Y:S01]  /*1c50*/  FFMA R14, R27.reuse, R31, R14 ;  /* 0x0000001f1b0e7223 */ /* 0x040fe2000000000e */
[----:B------:R-:W-:Y:S01]  /*1c60*/  FFMA R8, R26, R22, R15 ;  /* 0x000000161a087223 */ /* 0x000fe2000000000f */
[C---:B------:R-:W-:Y:S01]  /*1c70*/  FFMA R15, R27.reuse, R55, R10 ;  /* 0x000000371b0f7223 */ /* 0x040fe2000000000a */
[----:B------:R-:W-:Y:S01]  /*1c80*/  FFMA R10, R32, R28, R45 ;  /* 0x0000001c200a7223 */ /* 0x000fe2000000002d */
[----:B------:R-:W-:Y:S01]  /*1c90*/  FFMA R12, R26, R38, R25 ;  /* 0x000000261a0c7223 */ /* 0x000fe20000000019 */
        /* <DEDUP_REMOVED lines=14> */
[C---:B------:R-:W-:Y:S01]  /*1d80*/  FFMA R9, R35.reuse, R23, R24 ;  /* 0x0000001723097223 */ /* 0x040fe20000000018 */
[----:B------:R-:W-:Y:S01]  /*1d90*/  FFMA R8, R35, R39, R8 ;  /* 0x0000002723087223 */ /* 0x000fe20000000008 */
[C---:B0-----:R-:W-:Y:S01]  /*1da0*/  FFMA R52, R4.reuse, R52, R51 ;  /* 0x0000003404347223 */ /* 0x041fe20000000033 */
[C---:B------:R-:W-:Y:S01]  /*1db0*/  FFMA R28, R4.reuse, R28, R65 ;  /* 0x0000001c041c7223 */ /* 0x040fe20000000041 */
        /* <DEDUP_REMOVED lines=14> */
[----:B------:R-:W-:Y:S01]  /*1ea0*/  @P0 CALL.REL.NOINC `(.L_x_0) ;  /* 0x0000001000000944 */ /* 0x000fe20003c00000 */
[----:B------:R-:W-:Y:S05]  /*1eb0*/  BRA `(.L_x_1) ;  /* 0xffffea7000007947 */ /* 0x000fea000383ffff */
.L_x_0:
[----:B------:R-:W0:Y:S01]  /*1ec0*/  S2R R3, SR_TID.X ;  /* 0x0000000000037919 */ /* 0x000e220000002100 */
[----:B------:R-:W-:Y:S01]  /*1ed0*/  ULDC UR4, c[0x0][0x180] ;  /* 0x0000600000047ab9 */ /* 0x000fe20000000800 */
[C---:B------:R-:W-:Y:S01]  /*1ee0*/  LOP3.LUT R36, R2.reuse, 0x10, RZ, 0xfc, !PT ;  /* 0x0000001002247812 */ /* 0x040fe200078efcff */
[----:B------:R-:W-:Y:S01]  /*1ef0*/  UIMAD UR4, UR4, 0x32, URZ ;  /* 0x00000032040478a4 */ /* 0x000fe2000f8e023f */
[C---:B------:R-:W-:Y:S01]  /*1f00*/  LOP3.LUT R34, R2.reuse, 0x8, RZ, 0xfc, !PT ;  /* 0x0000000802227812 */ /* 0x040fe200078efcff */
[----:B------:R-:W-:Y:S01]  /*1f10*/  CS2R R28, SRZ ;  /* 0x00000000001c7805 */ /* 0x000fe2000001ff00 */
[----:B------:R-:W-:Y:S01]  /*1f20*/  CS2R R30, SRZ ;  /* 0x00000000001e7805 */ /* 0x000fe2000001ff00 */
[----:B------:R-:W-:Y:S06]  /*1f30*/  BAR.SYNC 0x0 ;  /* 0x0000000000007b1d */ /* 0x000fec0000000000 */
[----:B------:R-:W-:Y:S01]  /*1f40*/  LOP3.LUT R38, R2, 0x18, RZ, 0xfc, !PT ;  /* 0x0000001802267812 */ /* 0x000fe200078efcff */
[----:B------:R-:W-:Y:S01]  /*1f50*/  CS2R R20, SRZ ;  /* 0x0000000000147805 */ /* 0x000fe2000001ff00 */
[----:B------:R-:W-:Y:S01]  /*1f60*/  CS2R R22, SRZ ;  /* 0x0000000000167805 */ /* 0x000fe2000001ff00 */
[----:B0-----:R-:W-:-:S02]  /*1f70*/  SHF.R.U32.HI R35, RZ, 0x3, R3 ;  /* 0x00000003ff237819 */ /* 0x001fc40000011603 */
[----:B------:R-:W-:Y:S02]  /*1f80*/  SHF.L.U32 R5, R3, 0x2, RZ ;  /* 0x0000000203057819 */ /* 0x000fe400000006ff */
[----:B------:R-:W-:Y:S02]  /*1f90*/  SGXT.U32 R35, R35, 0x3 ;  /* 0x000000032323781a */ /* 0x000fe40000000000 */
[----:B------:R-:W-:-:S05]  /*1fa0*/  LOP3.LUT R3, R5, 0x1c, RZ, 0xc0, !PT ;  /* 0x0000001c05037812 */ /* 0x000fca00078ec0ff */
[----:B------:R-:W-:Y:S01]  /*1fb0*/  IMAD R24, R35, 0x90, R3 ;  /* 0x0000009023187824 */ /* 0x000fe200078e0203 */
[----:B------:R-:W-:Y:S02]  /*1fc0*/  LOP3.LUT R3, R0, 0x1c, R5, 0xf8, !PT ;  /* 0x0000001c00037812 */ /* 0x000fe400078ef805 */
[----:B------:R-:W-:Y:S02]  /*1fd0*/  MOV R0, 0x4 ;  /* 0x0000000400007802 */ /* 0x000fe40000000f00 */
[C---:B------:R-:W-:Y:S01]  /*1fe0*/  ISETP.GE.AND P0, PT, R3.reuse, 0x80, PT ;  /* 0x000000800300780c */ /* 0x040fe20003f06270 */
[----:B------:R-:W-:Y:S02]  /*1ff0*/  STS.128 [R24.X4], R16 ;  /* 0x0000001018007388 */ /* 0x000fe40000004c00 */
[----:B------:R-:W-:Y:S01]  /*2000*/  IMAD.WIDE R32, R3, R0, c[0x0][0x160] ;  /* 0x0000580003207625 */ /* 0x000fe200078e0200 */
[----:B------:R-:W-:Y:S01]  /*2010*/  ISETP.LT.AND P1, PT, R2, UR4, !P0 ;  /* 0x0000000402007c0c */ /* 0x000fe2000c721270 */
[----:B------:R-:W-:Y:S01]  /*2020*/  STS.128 [R24.X4+0x90], R12 ;  /* 0x0000900c18007388 */ /* 0x000fe20000004c00 */
[----:B------:R-:W-:-:S02]  /*2030*/  ISETP.LT.AND P3, PT, R36, UR4, !P0 ;  /* 0x0000000424007c0c */ /* 0x000fc4000c761270 */
[----:B------:R-:W-:Y:S01]  /*2040*/  ISETP.LT.AND P2, PT, R34, UR4, !P0 ;  /* 0x0000000422007c0c */ /* 0x000fe2000c741270 */
[----:B------:R-:W-:Y:S04]  /*2050*/  STS.128 [R24.X4+0x120], R8 ;  /* 0x0001200818007388 */ /* 0x000fe80000004c00 */
[----:B------:R-:W-:Y:S04]  /*2060*/  STS.128 [R24.X4+0x1b0], R52 ;  /* 0x0001b03418007388 */ /* 0x000fe80000004c00 */
[----:B------:R-:W-:Y:S06]  /*2070*/  BAR.SYNC 0x0 ;  /* 0x0000000000007b1d */ /* 0x000fec0000000000 */
[----:B------:R-:W-:Y:S01]  /*2080*/  CS2R R12, SRZ ;  /* 0x00000000000c7805 */ /* 0x000fe2000001ff00 */
[----:B------:R-:W-:Y:S01]  /*2090*/  CS2R R14, SRZ ;  /* 0x00000000000e7805 */ /* 0x000fe2000001ff00 */
[----:B------:R0:W2:Y:S01]  /*20a0*/  @P1 LDG.E.EL.128 R28, [R32.64] ;  /* 0x00000006201c1981 */ /* 0x0000a2000c2e1d00 */
[----:B------:R-:W-:-:S03]  /*20b0*/  ISETP.LT.AND P0, PT, R38, UR4, !P0 ;  /* 0x0000000426007c0c */ /* 0x000fc6000c701270 */
[----:B------:R0:W3:Y:S04]  /*20c0*/  @P2 LDG.E.EL.128 R20, [R32.64] ;  /* 0x0000000620142981 */ /* 0x0000e8000c2e1d00 */
[----:B------:R0:W4:Y:S01]  /*20d0*/  @P3 LDG.E.EL.128 R12, [R32.64] ;  /* 0x00000006200c3981 */ /* 0x000122000c2e1d00 */
[----:B------:R-:W-:Y:S01]  /*20e0*/  CS2R R4, SRZ ;  /* 0x0000000000047805 */ /* 0x000fe2000001ff00 */
[----:B------:R-:W-:-:S06]  /*20f0*/  CS2R R6, SRZ ;  /* 0x0000000000067805 */ /* 0x000fcc000001ff00 */
[----:B------:R0:W5:Y:S01]  /*2100*/  @P0 LDG.E.EL.128 R4, [R32.64] ;  /* 0x0000000620040981 */ /* 0x000162000c2e1d00 */
[----:B------:R-:W-:-:S05]  /*2110*/  SHF.L.U32 R24, R24, 0x2, RZ ;  /* 0x0000000218187819 */ /* 0x000fca00000006ff */
[----:B------:R-:W-:Y:S01]  /*2120*/  IMAD R35, R35, -0x1b0, R24 ;  /* 0xfffffe5023237824 */ /* 0x000fe200078e0218 */
[----:B0-----:R-:W-:-:S04]  /*2130*/  LEA R33, R36, R3, 0x7 ;  /* 0x0000000324217211 */ /* 0x001fc800078e38ff */
[----:B------:R-:W2:Y:S04]  /*2140*/  LDS.128 R16, [R35] ;  /* 0x0000000023107984 */ /* 0x000ea80000000c00 */
[----:B------:R-:W-:Y:S04]  /*2150*/  LDS.128 R24, [R35+0x900] ;  /* 0x0009000023187984 */ /* 0x000fe80000000c00 */
[----:B------:R-:W3:Y:S04]  /*2160*/  LDS.128 R40, [R35+0x480] ;  /* 0x0004800023287984 */ /* 0x000ee80000000c00 */
[----:B------:R-:W5:Y:S01]  /*2170*/  LDS.128 R8, [R35+0xd80] ;  /* 0x000d800023087984 */ /* 0x000f620000000c00 */
[----:B--2---:R-:W-:Y:S01]  /*2180*/  FADD R17, R17, R29 ;  /* 0x0000001d11117221 */ /* 0x004fe20000000000 */
[----:B------:R-:W-:Y:S01]  /*2190*/  FADD R19, R19, R31 ;  /* 0x0000001f13137221 */ /* 0x000fe20000000000 */
[-C--:B------:R-:W-:Y:S01]  /*21a0*/  LEA R29, R2, R3.reuse, 0x7 ;  /* 0x00000003021d7211 */ /* 0x080fe200078e38ff */
[----:B------:R-:W-:Y:S01]  /*21b0*/  FADD R16, R16, R28 ;  /* 0x0000001c10107221 */ /* 0x000fe20000000000 */
[-C--:B------:R-:W-:Y:S01]  /*21c0*/  LEA R31, R34, R3.reuse, 0x7 ;  /* 0x00000003221f7211 */ /* 0x080fe200078e38ff */
[----:B------:R-:W-:Y:S01]  /*21d0*/  FADD R18, R18, R30 ;  /* 0x0000001e12127221 */ /* 0x000fe20000000000 */
[----:B---3--:R-:W-:Y:S01]  /*21e0*/  FADD R20, R40, R20 ;  /* 0x0000001428147221 */ /* 0x008fe20000000000 */
[----:B------:R-:W-:Y:S01]  /*21f0*/  FADD R21, R41, R21 ;  /* 0x0000001529157221 */ /* 0x000fe20000000000 */
[----:B----4-:R-:W-:Y:S01]  /*2200*/  FADD R12, R24, R12 ;  /* 0x0000000c180c7221 */ /* 0x010fe20000000000 */
[----:B------:R-:W-:Y:S01]  /*2210*/  FADD R13, R25, R13 ;  /* 0x0000000d190d7221 */ /* 0x000fe20000000000 */
[-C--:B------:R-:W-:Y:S01]  /*2220*/  IMAD.WIDE R24, R29, R0.reuse, c[0x0][0x178] ;  /* 0x00005e001d187625 */ /* 0x080fe200078e0200 */
[----:B------:R-:W-:Y:S01]  /*2230*/  FADD R22, R42, R22 ;  /* 0x000000162a167221 */ /* 0x000fe20000000000 */
[----:B------:R-:W-:Y:S01]  /*2240*/  FADD R23, R43, R23 ;  /* 0x000000172b177221 */ /* 0x000fe20000000000 */
[----:B------:R-:W-:Y:S01]  /*2250*/  FADD R14, R26, R14 ;  /* 0x0000000e1a0e7221 */ /* 0x000fe20000000000 */
[-C--:B------:R-:W-:Y:S01]  /*2260*/  IMAD.WIDE R28, R31, R0.reuse, c[0x0][0x178] ;  /* 0x00005e001f1c7625 */ /* 0x080fe200078e0200 */
[----:B------:R-:W-:Y:S01]  /*2270*/  FADD R15, R27, R15 ;  /* 0x0000000f1b0f7221 */ /* 0x000fe20000000000 */
[----:B------:R-:W-:Y:S01]  /*2280*/  LEA R3, R38, R3, 0x7 ;  /* 0x0000000326037211 */ /* 0x000fe200078e38ff */
[----:B------:R0:W-:Y:S01]  /*2290*/  @P1 STG.E.128 [R24.64], R16 ;  /* 0x0000001018001986 */ /* 0x0001e2000c101d06 */
[-C--:B------:R-:W-:Y:S01]  /*22a0*/  IMAD.WIDE R26, R33, R0.reuse, c[0x0][0x178] ;  /* 0x00005e00211a7625 */ /* 0x080fe200078e0200 */
[----:B-----5:R-:W-:Y:S01]  /*22b0*/  FADD R4, R8, R4 ;  /* 0x0000000408047221 */ /* 0x020fe20000000000 */
[----:B------:R-:W-:Y:S01]  /*22c0*/  FADD R5, R9, R5 ;  /* 0x0000000509057221 */ /* 0x000fe20000000000 */
[----:B------:R0:W-:Y:S01]  /*22d0*/  @P2 STG.E.128 [R28.64], R20 ;  /* 0x000000141c002986 */ /* 0x0001e2000c101d06 */
[----:B------:R-:W-:Y:S01]  /*22e0*/  FADD R6, R10, R6 ;  /* 0x000000060a067221 */ /* 0x000fe20000000000 */
[----:B------:R-:W-:Y:S01]  /*22f0*/  FADD R7, R11, R7 ;  /* 0x000000070b077221 */ /* 0x000fe20000000000 */
[----:B------:R-:W-:Y:S01]  /*2300*/  IMAD.WIDE R2, R3, R0, c[0x0][0x178] ;  /* 0x00005e0003027625 */ /* 0x000fe200078e0200 */
[----:B------:R0:W-:Y:S01]  /*2310*/  @P3 STG.E.128 [R26.64], R12 ;  /* 0x0000000c1a003986 */ /* 0x0001e2000c101d06 */
[----:B------:R-:W-:Y:S05]  /*2320*/  @!P0 EXIT ;  /* 0x000000000000894d */ /* 0x000fea0003800000 */
[----:B------:R-:W-:Y:S01]  /*2330*/  STG.E.128 [R2.64], R4 ;  /* 0x0000000402007986 */ /* 0x000fe2000c101d06 */
[----:B------:R-:W-:Y:S05]  /*2340*/  EXIT ;  /* 0x000000000000794d */ /* 0x000fea0003800000 */
.L_x_2:
[----:B------:R-:W-:-:S00]  /*2350*/  BRA `(.L_x_2) ;  /* 0xfffffff000007947 */ /* 0x000fc0000383ffff */
[----:B------:R-:W-:-:S00]  /*2360*/  NOP ;  /* 0x0000000000007918 */ /* 0x000fc00000000000 */
        /* <DEDUP_REMOVED lines=9> */
.L_x_3:


//--------------------- .nv.shared.triton_mm      --------------------------
	.section	.nv.shared.triton_mm,"aw",@nobits
	.align	16
